//
// Generated by NVIDIA NVVM Compiler
//
// Compiler Build ID: CL-36424714
// Cuda compilation tools, release 13.0, V13.0.88
// Based on NVVM 20.0.0
//

.version 9.0
.target sm_100
.address_size 64

	// .globl	_Z10initIdeMatPfi

.visible .entry _Z10initIdeMatPfi(
	.param .u64 .ptr .align 1 _Z10initIdeMatPfi_param_0,
	.param .u32 _Z10initIdeMatPfi_param_1
)
{
	.reg .pred 	%p<4>;
	.reg .b32 	%r<19>;
	.reg .b64 	%rd<7>;

	ld.param.u64 	%rd2, [_Z10initIdeMatPfi_param_0];
	ld.param.u32 	%r9, [_Z10initIdeMatPfi_param_1];
	cvta.to.global.u64 	%rd1, %rd2;
	mov.u32 	%r10, %ctaid.x;
	mov.u32 	%r1, %ntid.x;
	mov.u32 	%r11, %tid.x;
	mad.lo.s32 	%r18, %r10, %r1, %r11;
	mul.lo.s32 	%r3, %r9, %r9;
	setp.ge.s32 	%p1, %r18, %r3;
	@%p1 bra 	$L__BB0_6;
	mov.u32 	%r12, %nctaid.x;
	mul.lo.s32 	%r4, %r1, %r12;
$L__BB0_2:
	div.s32 	%r7, %r18, %r9;
	mul.lo.s32 	%r13, %r7, %r9;
	sub.s32 	%r6, %r18, %r13;
	setp.ne.s32 	%p2, %r6, %r7;
	@%p2 bra 	$L__BB0_4;
	mad.lo.s32 	%r16, %r6, %r9, %r6;
	mul.wide.s32 	%rd5, %r16, 4;
	add.s64 	%rd6, %rd1, %rd5;
	mov.b32 	%r17, 1065353216;
	st.global.u32 	[%rd6], %r17;
	bra.uni 	$L__BB0_5;
$L__BB0_4:
	mad.lo.s32 	%r14, %r7, %r9, %r6;
	mul.wide.s32 	%rd3, %r14, 4;
	add.s64 	%rd4, %rd1, %rd3;
	mov.b32 	%r15, 0;
	st.global.u32 	[%rd4], %r15;
$L__BB0_5:
	add.s32 	%r18, %r18, %r4;
	setp.lt.s32 	%p3, %r18, %r3;
	@%p3 bra 	$L__BB0_2;
$L__BB0_6:
	bar.sync 	0;
	ret;

}
	// .globl	_Z6Init_PPfi
.visible .entry _Z6Init_PPfi(
	.param .u64 .ptr .align 1 _Z6Init_PPfi_param_0,
	.param .u32 _Z6Init_PPfi_param_1
)
{
	.reg .pred 	%p<18>;
	.reg .b32 	%r<67>;
	.reg .b64 	%rd<112>;

	ld.param.u64 	%rd57, [_Z6Init_PPfi_param_0];
	ld.param.u32 	%r2, [_Z6Init_PPfi_param_1];
	cvta.to.global.u64 	%rd1, %rd57;
	mov.u32 	%r3, %ctaid.x;
	mov.u32 	%r4, %ntid.x;
	mov.u32 	%r5, %tid.x;
	mad.lo.s32 	%r1, %r3, %r4, %r5;
	mov.u32 	%r6, %nctaid.x;
	mul.lo.s32 	%r7, %r4, %r6;
	cvt.u64.u32 	%rd2, %r7;
	mul.lo.s32 	%r8, %r2, %r2;
	cvt.u64.u32 	%rd3, %r8;
	setp.ge.u32 	%p1, %r1, %r8;
	@%p1 bra 	$L__BB1_40;
	cvt.u64.u32 	%rd102, %r1;
	cvt.s64.s32 	%rd5, %r2;
	add.s64 	%rd58, %rd2, %rd102;
	max.u64 	%rd59, %rd58, %rd3;
	setp.lt.u64 	%p2, %rd58, %rd3;
	selp.u64 	%rd6, 1, 0, %p2;
	add.s64 	%rd60, %rd58, %rd6;
	sub.s64 	%rd7, %rd59, %rd60;
	and.b64  	%rd61, %rd7, -4294967296;
	setp.ne.s64 	%p3, %rd61, 0;
	@%p3 bra 	$L__BB1_3;
	cvt.u32.u64 	%r9, %rd2;
	cvt.u32.u64 	%r10, %rd7;
	div.u32 	%r11, %r10, %r9;
	cvt.u64.u32 	%rd96, %r11;
	bra.uni 	$L__BB1_4;
$L__BB1_3:
	div.u64 	%rd96, %rd7, %rd2;
$L__BB1_4:
	add.s64 	%rd11, %rd96, %rd6;
	and.b64  	%rd62, %rd11, 3;
	setp.eq.s64 	%p4, %rd62, 3;
	@%p4 bra 	$L__BB1_13;
	shl.b64 	%rd63, %rd102, 2;
	add.s64 	%rd98, %rd1, %rd63;
	shl.b64 	%rd13, %rd2, 2;
	add.s64 	%rd64, %rd11, 1;
	and.b64  	%rd97, %rd64, 3;
	cvt.u32.u64 	%r12, %rd5;
$L__BB1_6:
	.pragma "nounroll";
	or.b64  	%rd65, %rd102, %rd5;
	and.b64  	%rd66, %rd65, -4294967296;
	setp.ne.s64 	%p5, %rd66, 0;
	@%p5 bra 	$L__BB1_8;
	cvt.u32.u64 	%r13, %rd102;
	div.u32 	%r14, %r13, %r12;
	mul.lo.s32 	%r15, %r14, %r12;
	sub.s32 	%r16, %r13, %r15;
	cvt.u64.u32 	%rd100, %r14;
	cvt.u64.u32 	%rd101, %r16;
	bra.uni 	$L__BB1_9;
$L__BB1_8:
	div.s64 	%rd100, %rd102, %rd5;
	mul.lo.s64 	%rd67, %rd100, %rd5;
	sub.s64 	%rd101, %rd102, %rd67;
$L__BB1_9:
	cvt.u32.u64 	%r17, %rd101;
	cvt.u32.u64 	%r18, %rd100;
	add.s32 	%r19, %r17, %r18;
	add.s32 	%r20, %r19, 1;
	setp.eq.s32 	%p6, %r20, %r2;
	@%p6 bra 	$L__BB1_11;
	mov.b32 	%r21, 0;
	st.global.u32 	[%rd98], %r21;
	bra.uni 	$L__BB1_12;
$L__BB1_11:
	mov.b32 	%r22, 1065353216;
	st.global.u32 	[%rd98], %r22;
$L__BB1_12:
	add.s64 	%rd102, %rd102, %rd2;
	add.s64 	%rd98, %rd98, %rd13;
	add.s64 	%rd97, %rd97, -1;
	setp.ne.s64 	%p7, %rd97, 0;
	@%p7 bra 	$L__BB1_6;
$L__BB1_13:
	setp.lt.u64 	%p8, %rd11, 3;
	@%p8 bra 	$L__BB1_40;
	cvt.u32.u64 	%r23, %rd5;
$L__BB1_15:
	or.b64  	%rd68, %rd102, %rd5;
	and.b64  	%rd69, %rd68, -4294967296;
	setp.ne.s64 	%p9, %rd69, 0;
	@%p9 bra 	$L__BB1_17;
	cvt.u32.u64 	%r24, %rd102;
	div.u32 	%r25, %r24, %r23;
	mul.lo.s32 	%r26, %r25, %r23;
	sub.s32 	%r27, %r24, %r26;
	cvt.u64.u32 	%rd104, %r25;
	cvt.u64.u32 	%rd105, %r27;
	bra.uni 	$L__BB1_18;
$L__BB1_17:
	div.s64 	%rd104, %rd102, %rd5;
	mul.lo.s64 	%rd70, %rd104, %rd5;
	sub.s64 	%rd105, %rd102, %rd70;
$L__BB1_18:
	cvt.u32.u64 	%r28, %rd105;
	cvt.u32.u64 	%r29, %rd104;
	add.s32 	%r30, %r28, %r29;
	add.s32 	%r31, %r30, 1;
	setp.ne.s32 	%p10, %r31, %r2;
	@%p10 bra 	$L__BB1_20;
	shl.b64 	%rd73, %rd102, 2;
	add.s64 	%rd74, %rd1, %rd73;
	mov.b32 	%r33, 1065353216;
	st.global.u32 	[%rd74], %r33;
	bra.uni 	$L__BB1_21;
$L__BB1_20:
	shl.b64 	%rd71, %rd102, 2;
	add.s64 	%rd72, %rd1, %rd71;
	mov.b32 	%r32, 0;
	st.global.u32 	[%rd72], %r32;
$L__BB1_21:
	add.s64 	%rd35, %rd102, %rd2;
	or.b64  	%rd75, %rd35, %rd5;
	and.b64  	%rd76, %rd75, -4294967296;
	setp.ne.s64 	%p11, %rd76, 0;
	@%p11 bra 	$L__BB1_23;
	cvt.u32.u64 	%r35, %rd35;
	div.u32 	%r36, %r35, %r23;
	mul.lo.s32 	%r37, %r36, %r23;
	sub.s32 	%r38, %r35, %r37;
	cvt.u64.u32 	%rd106, %r36;
	cvt.u64.u32 	%rd107, %r38;
	bra.uni 	$L__BB1_24;
$L__BB1_23:
	div.s64 	%rd106, %rd35, %rd5;
	mul.lo.s64 	%rd77, %rd106, %rd5;
	sub.s64 	%rd107, %rd35, %rd77;
$L__BB1_24:
	cvt.u32.u64 	%r39, %rd107;
	cvt.u32.u64 	%r40, %rd106;
	add.s32 	%r41, %r39, %r40;
	add.s32 	%r42, %r41, 1;
	setp.eq.s32 	%p12, %r42, %r2;
	@%p12 bra 	$L__BB1_26;
	shl.b64 	%rd78, %rd35, 2;
	add.s64 	%rd79, %rd1, %rd78;
	mov.b32 	%r43, 0;
	st.global.u32 	[%rd79], %r43;
	bra.uni 	$L__BB1_27;
$L__BB1_26:
	shl.b64 	%rd80, %rd35, 2;
	add.s64 	%rd81, %rd1, %rd80;
	mov.b32 	%r44, 1065353216;
	st.global.u32 	[%rd81], %r44;
$L__BB1_27:
	add.s64 	%rd42, %rd35, %rd2;
	or.b64  	%rd82, %rd42, %rd5;
	and.b64  	%rd83, %rd82, -4294967296;
	setp.ne.s64 	%p13, %rd83, 0;
	@%p13 bra 	$L__BB1_29;
	cvt.u32.u64 	%r46, %rd42;
	div.u32 	%r47, %r46, %r23;
	mul.lo.s32 	%r48, %r47, %r23;
	sub.s32 	%r49, %r46, %r48;
	cvt.u64.u32 	%rd108, %r47;
	cvt.u64.u32 	%rd109, %r49;
	bra.uni 	$L__BB1_30;
$L__BB1_29:
	div.s64 	%rd108, %rd42, %rd5;
	mul.lo.s64 	%rd84, %rd108, %rd5;
	sub.s64 	%rd109, %rd42, %rd84;
$L__BB1_30:
	cvt.u32.u64 	%r50, %rd109;
	cvt.u32.u64 	%r51, %rd108;
	add.s32 	%r52, %r50, %r51;
	add.s32 	%r53, %r52, 1;
	setp.eq.s32 	%p14, %r53, %r2;
	@%p14 bra 	$L__BB1_32;
	shl.b64 	%rd85, %rd42, 2;
	add.s64 	%rd86, %rd1, %rd85;
	mov.b32 	%r54, 0;
	st.global.u32 	[%rd86], %r54;
	bra.uni 	$L__BB1_33;
$L__BB1_32:
	shl.b64 	%rd87, %rd42, 2;
	add.s64 	%rd88, %rd1, %rd87;
	mov.b32 	%r55, 1065353216;
	st.global.u32 	[%rd88], %r55;
$L__BB1_33:
	add.s64 	%rd49, %rd42, %rd2;
	or.b64  	%rd89, %rd49, %rd5;
	and.b64  	%rd90, %rd89, -4294967296;
	setp.ne.s64 	%p15, %rd90, 0;
	@%p15 bra 	$L__BB1_35;
	cvt.u32.u64 	%r57, %rd49;
	div.u32 	%r58, %r57, %r23;
	mul.lo.s32 	%r59, %r58, %r23;
	sub.s32 	%r60, %r57, %r59;
	cvt.u64.u32 	%rd110, %r58;
	cvt.u64.u32 	%rd111, %r60;
	bra.uni 	$L__BB1_36;
$L__BB1_35:
	div.s64 	%rd110, %rd49, %rd5;
	mul.lo.s64 	%rd91, %rd110, %rd5;
	sub.s64 	%rd111, %rd49, %rd91;
$L__BB1_36:
	cvt.u32.u64 	%r61, %rd111;
	cvt.u32.u64 	%r62, %rd110;
	add.s32 	%r63, %r61, %r62;
	add.s32 	%r64, %r63, 1;
	setp.eq.s32 	%p16, %r64, %r2;
	@%p16 bra 	$L__BB1_38;
	shl.b64 	%rd92, %rd49, 2;
	add.s64 	%rd93, %rd1, %rd92;
	mov.b32 	%r65, 0;
	st.global.u32 	[%rd93], %r65;
	bra.uni 	$L__BB1_39;
$L__BB1_38:
	shl.b64 	%rd94, %rd49, 2;
	add.s64 	%rd95, %rd1, %rd94;
	mov.b32 	%r66, 1065353216;
	st.global.u32 	[%rd95], %r66;
$L__BB1_39:
	add.s64 	%rd102, %rd49, %rd2;
	setp.lt.u64 	%p17, %rd102, %rd3;
	@%p17 bra 	$L__BB1_15;
$L__BB1_40:
	bar.sync 	0;
	ret;

}
	// .globl	_Z13tensorToMode3PfS_iii
.visible .entry _Z13tensorToMode3PfS_iii(
	.param .u64 .ptr .align 1 _Z13tensorToMode3PfS_iii_param_0,
	.param .u64 .ptr .align 1 _Z13tensorToMode3PfS_iii_param_1,
	.param .u32 _Z13tensorToMode3PfS_iii_param_2,
	.param .u32 _Z13tensorToMode3PfS_iii_param_3,
	.param .u32 _Z13tensorToMode3PfS_iii_param_4
)
{
	.reg .pred 	%p<7>;
	.reg .b32 	%r<66>;
	.reg .b32 	%f<6>;
	.reg .b64 	%rd<25>;

	ld.param.u64 	%rd3, [_Z13tensorToMode3PfS_iii_param_0];
	ld.param.u64 	%rd4, [_Z13tensorToMode3PfS_iii_param_1];
	ld.param.u32 	%r16, [_Z13tensorToMode3PfS_iii_param_2];
	ld.param.u32 	%r17, [_Z13tensorToMode3PfS_iii_param_3];
	ld.param.u32 	%r15, [_Z13tensorToMode3PfS_iii_param_4];
	cvta.to.global.u64 	%rd1, %rd4;
	cvta.to.global.u64 	%rd2, %rd3;
	mov.u32 	%r18, %ctaid.x;
	mov.u32 	%r19, %ntid.x;
	mov.u32 	%r20, %tid.x;
	mad.lo.s32 	%r64, %r18, %r19, %r20;
	mov.u32 	%r21, %nctaid.x;
	mul.lo.s32 	%r2, %r19, %r21;
	mul.lo.s32 	%r3, %r17, %r16;
	mul.lo.s32 	%r4, %r3, %r15;
	setp.ge.s32 	%p1, %r64, %r4;
	@%p1 bra 	$L__BB2_6;
	add.s32 	%r22, %r64, %r2;
	max.s32 	%r23, %r4, %r22;
	setp.lt.s32 	%p2, %r22, %r4;
	selp.u32 	%r24, 1, 0, %p2;
	add.s32 	%r25, %r22, %r24;
	sub.s32 	%r26, %r23, %r25;
	div.u32 	%r27, %r26, %r2;
	add.s32 	%r5, %r27, %r24;
	and.b32  	%r28, %r5, 3;
	setp.eq.s32 	%p3, %r28, 3;
	@%p3 bra 	$L__BB2_4;
	neg.s32 	%r6, %r3;
	add.s32 	%r29, %r5, 1;
	and.b32  	%r30, %r29, 3;
	neg.s32 	%r62, %r30;
$L__BB2_3:
	.pragma "nounroll";
	div.s32 	%r31, %r64, %r3;
	mad.lo.s32 	%r33, %r6, %r31, %r64;
	mad.lo.s32 	%r34, %r31, %r3, %r33;
	mul.wide.s32 	%rd5, %r34, 4;
	add.s64 	%rd6, %rd2, %rd5;
	ld.global.f32 	%f1, [%rd6];
	mad.lo.s32 	%r35, %r33, %r15, %r31;
	mul.wide.s32 	%rd7, %r35, 4;
	add.s64 	%rd8, %rd1, %rd7;
	st.global.f32 	[%rd8], %f1;
	add.s32 	%r64, %r64, %r2;
	add.s32 	%r62, %r62, 1;
	setp.ne.s32 	%p4, %r62, 0;
	@%p4 bra 	$L__BB2_3;
$L__BB2_4:
	setp.lt.u32 	%p5, %r5, 3;
	@%p5 bra 	$L__BB2_6;
$L__BB2_5:
	div.s32 	%r36, %r64, %r3;
	mul.lo.s32 	%r38, %r36, %r3;
	sub.s32 	%r39, %r64, %r38;
	mul.wide.s32 	%rd9, %r64, 4;
	add.s64 	%rd10, %rd2, %rd9;
	ld.global.f32 	%f2, [%rd10];
	mad.lo.s32 	%r40, %r39, %r15, %r36;
	mul.wide.s32 	%rd11, %r40, 4;
	add.s64 	%rd12, %rd1, %rd11;
	st.global.f32 	[%rd12], %f2;
	add.s32 	%r41, %r64, %r2;
	div.s32 	%r42, %r41, %r3;
	mul.lo.s32 	%r43, %r42, %r3;
	sub.s32 	%r44, %r41, %r43;
	add.s32 	%r46, %r43, %r44;
	mul.wide.s32 	%rd13, %r46, 4;
	add.s64 	%rd14, %rd2, %rd13;
	ld.global.f32 	%f3, [%rd14];
	mad.lo.s32 	%r47, %r44, %r15, %r42;
	mul.wide.s32 	%rd15, %r47, 4;
	add.s64 	%rd16, %rd1, %rd15;
	st.global.f32 	[%rd16], %f3;
	add.s32 	%r48, %r41, %r2;
	div.s32 	%r49, %r48, %r3;
	mul.lo.s32 	%r50, %r49, %r3;
	sub.s32 	%r51, %r48, %r50;
	add.s32 	%r53, %r50, %r51;
	mul.wide.s32 	%rd17, %r53, 4;
	add.s64 	%rd18, %rd2, %rd17;
	ld.global.f32 	%f4, [%rd18];
	mad.lo.s32 	%r54, %r51, %r15, %r49;
	mul.wide.s32 	%rd19, %r54, 4;
	add.s64 	%rd20, %rd1, %rd19;
	st.global.f32 	[%rd20], %f4;
	add.s32 	%r55, %r48, %r2;
	div.s32 	%r56, %r55, %r3;
	mul.lo.s32 	%r57, %r56, %r3;
	sub.s32 	%r58, %r55, %r57;
	add.s32 	%r60, %r57, %r58;
	mul.wide.s32 	%rd21, %r60, 4;
	add.s64 	%rd22, %rd2, %rd21;
	ld.global.f32 	%f5, [%rd22];
	mad.lo.s32 	%r61, %r58, %r15, %r56;
	mul.wide.s32 	%rd23, %r61, 4;
	add.s64 	%rd24, %rd1, %rd23;
	st.global.f32 	[%rd24], %f5;
	add.s32 	%r64, %r55, %r2;
	setp.lt.s32 	%p6, %r64, %r4;
	@%p6 bra 	$L__BB2_5;
$L__BB2_6:
	bar.sync 	0;
	ret;

}


// ===== COMPILED SASS (sm_100) =====

	.target	sm_100

	.elftype	@"ET_EXEC"


//--------------------- .note.nv.tkinfo           --------------------------
	.section	.note.nv.tkinfo,"",@"SHT_NOTE"
	.sectionflags	@"SHF_NOTE_NV_TKINFO"
	.tkinfo
        /*0018*/ 	.word	0x00000002
        /*0030*/ 	.string	""
        /*0030*/ 	.string	"ptxas"
        /*0030*/ 	.string	"Cuda compilation tools, release 13.0, V13.0.88"
        /*0030*/ 	.string	"Build cuda_13.0.r13.0/compiler.36424714_0"
        /*0030*/ 	.string	"-arch sm_100 -m 64 "



//--------------------- .note.nv.cuinfo           --------------------------
	.section	.note.nv.cuinfo,"",@"SHT_NOTE"
	.sectionflags	@"SHF_NOTE_NV_CUINFO"
        /*0018*/ 	.short	0x0002
        /*001a*/ 	.short	0x0064
        /*001c*/ 	.short	0x0082
	.zero		2


//--------------------- .nv.info                  --------------------------
	.section	.nv.info,"",@"SHT_CUDA_INFO"
	.align	4


	//----- nvinfo : EIATTR_REGCOUNT
	.align		4
        /*0000*/ 	.byte	0x04, 0x2f
        /*0002*/ 	.short	(.L_1 - .L_0)
	.align		4
.L_0:
        /*0004*/ 	.word	index@(_Z10initIdeMatPfi)
        /*0008*/ 	.word	0x00000013


	//----- nvinfo : EIATTR_FRAME_SIZE
	.align		4
.L_1:
        /*000c*/ 	.byte	0x04, 0x11
        /*000e*/ 	.short	(.L_3 - .L_2)
	.align		4
.L_2:
        /*0010*/ 	.word	index@(_Z10initIdeMatPfi)
        /*0014*/ 	.word	0x00000000


	//----- nvinfo : EIATTR_REGCOUNT
	.align		4
.L_3:
        /*0018*/ 	.byte	0x04, 0x2f
        /*001a*/ 	.short	(.L_5 - .L_4)
	.align		4
.L_4:
        /*001c*/ 	.word	index@(_Z6Init_PPfi)
        /*0020*/ 	.word	0x0000001d


	//----- nvinfo : EIATTR_FRAME_SIZE
	.align		4
.L_5:
        /*0024*/ 	.byte	0x04, 0x11
        /*0026*/ 	.short	(.L_7 - .L_6)
	.align		4
.L_6:
        /*0028*/ 	.word	index@($__internal_1_$__cuda_sm20_div_u64)
        /*002c*/ 	.word	0x00000000


	//----- nvinfo : EIATTR_FRAME_SIZE
	.align		4
.L_7:
        /*0030*/ 	.byte	0x04, 0x11
        /*0032*/ 	.short	(.L_9 - .L_8)
	.align		4
.L_8:
        /*0034*/ 	.word	index@($__internal_0_$__cuda_sm20_div_s64)
        /*0038*/ 	.word	0x00000000


	//----- nvinfo : EIATTR_FRAME_SIZE
	.align		4
.L_9:
        /*003c*/ 	.byte	0x04, 0x11
        /*003e*/ 	.short	(.L_11 - .L_10)
	.align		4
.L_10:
        /*0040*/ 	.word	index@(_Z6Init_PPfi)
        /*0044*/ 	.word	0x00000000


	//----- nvinfo : EIATTR_REGCOUNT
	.align		4
.L_11:
        /*0048*/ 	.byte	0x04, 0x2f
        /*004a*/ 	.short	(.L_13 - .L_12)
	.align		4
.L_12:
        /*004c*/ 	.word	index@(_Z13tensorToMode3PfS_iii)
        /*0050*/ 	.word	0x0000001e


	//----- nvinfo : EIATTR_FRAME_SIZE
	.align		4
.L_13:
        /*0054*/ 	.byte	0x04, 0x11
        /*0056*/ 	.short	(.L_15 - .L_14)
	.align		4
.L_14:
        /*0058*/ 	.word	index@(_Z13tensorToMode3PfS_iii)
        /*005c*/ 	.word	0x00000000


	//----- nvinfo : EIATTR_MIN_STACK_SIZE
	.align		4
.L_15:
        /*0060*/ 	.byte	0x04, 0x12
        /*0062*/ 	.short	(.L_17 - .L_16)
	.align		4
.L_16:
        /*0064*/ 	.word	index@(_Z13tensorToMode3PfS_iii)
        /*0068*/ 	.word	0x00000000


	//----- nvinfo : EIATTR_MIN_STACK_SIZE
	.align		4
.L_17:
        /*006c*/ 	.byte	0x04, 0x12
        /*006e*/ 	.short	(.L_19 - .L_18)
	.align		4
.L_18:
        /*0070*/ 	.word	index@(_Z6Init_PPfi)
        /*0074*/ 	.word	0x00000000


	//----- nvinfo : EIATTR_MIN_STACK_SIZE
	.align		4
.L_19:
        /*0078*/ 	.byte	0x04, 0x12
        /*007a*/ 	.short	(.L_21 - .L_20)
	.align		4
.L_20:
        /*007c*/ 	.word	index@(_Z10initIdeMatPfi)
        /*0080*/ 	.word	0x00000000
.L_21:


//--------------------- .nv.compat                --------------------------
	.section	.nv.compat,"",@"SHT_CUDA_COMPAT_INFO"
	.align	4
        /*0000*/ 	.byte	0x02, 0x09, 0x00, 0x00, 0x02, 0x02, 0x01, 0x00, 0x02, 0x05, 0x05, 0x00, 0x03, 0x07, 0x01, 0x01
        /*0010*/ 	.byte	0x02, 0x03, 0x00, 0x00, 0x02, 0x06, 0x01, 0x00, 0x04, 0x0b, 0x08, 0x00, 0x09, 0x00, 0x00, 0x00
        /*0020*/ 	.byte	0x00, 0x00, 0x00, 0x00


//--------------------- .nv.info._Z13tensorToMode3PfS_iii --------------------------
	.section	.nv.info._Z13tensorToMode3PfS_iii,"",@"SHT_CUDA_INFO"
	.sectionflags	@""
	.align	4


	//----- nvinfo : EIATTR_CUDA_API_VERSION
	.align		4
        /*0000*/ 	.byte	0x04, 0x37
        /*0002*/ 	.short	(.L_23 - .L_22)
.L_22:
        /*0004*/ 	.word	0x00000082


	//----- nvinfo : EIATTR_KPARAM_INFO
	.align		4
.L_23:
        /*0008*/ 	.byte	0x04, 0x17
        /*000a*/ 	.short	(.L_25 - .L_24)
.L_24:
        /*000c*/ 	.word	0x00000000
        /*0010*/ 	.short	0x0004
        /*0012*/ 	.short	0x0018
        /*0014*/ 	.byte	0x00, 0xf0, 0x11, 0x00


	//----- nvinfo : EIATTR_KPARAM_INFO
	.align		4
.L_25:
        /*0018*/ 	.byte	0x04, 0x17
        /*001a*/ 	.short	(.L_27 - .L_26)
.L_26:
        /*001c*/ 	.word	0x00000000
        /*0020*/ 	.short	0x0003
        /*0022*/ 	.short	0x0014
        /*0024*/ 	.byte	0x00, 0xf0, 0x11, 0x00


	//----- nvinfo : EIATTR_KPARAM_INFO
	.align		4
.L_27:
        /*0028*/ 	.byte	0x04, 0x17
        /*002a*/ 	.short	(.L_29 - .L_28)
.L_28:
        /*002c*/ 	.word	0x00000000
        /*0030*/ 	.short	0x0002
        /*0032*/ 	.short	0x0010
        /*0034*/ 	.byte	0x00, 0xf0, 0x11, 0x00


	//----- nvinfo : EIATTR_KPARAM_INFO
	.align		4
.L_29:
        /*0038*/ 	.byte	0x04, 0x17
        /*003a*/ 	.short	(.L_31 - .L_30)
.L_30:
        /*003c*/ 	.word	0x00000000
        /*0040*/ 	.short	0x0001
        /*0042*/ 	.short	0x0008
        /*0044*/ 	.byte	0x00, 0xf5, 0x21, 0x00


	//----- nvinfo : EIATTR_KPARAM_INFO
	.align		4
.L_31:
        /*0048*/ 	.byte	0x04, 0x17
        /*004a*/ 	.short	(.L_33 - .L_32)
.L_32:
        /*004c*/ 	.word	0x00000000
        /*0050*/ 	.short	0x0000
        /*0052*/ 	.short	0x0000
        /*0054*/ 	.byte	0x00, 0xf5, 0x21, 0x00


	//----- nvinfo : EIATTR_SPARSE_MMA_MASK
	.align		4
.L_33:
        /*0058*/ 	.byte	0x03, 0x50
        /*005a*/ 	.short	0x0000


	//----- nvinfo : EIATTR_MAXREG_COUNT
	.align		4
        /*005c*/ 	.byte	0x03, 0x1b
        /*005e*/ 	.short	0x00ff


	//----- nvinfo : EIATTR_NUM_BARRIERS
	.align		4
        /*0060*/ 	.byte	0x02, 0x4c
        /*0062*/ 	.byte	0x01
	.zero		1


	//----- nvinfo : EIATTR_MERCURY_ISA_VERSION
	.align		4
        /*0064*/ 	.byte	0x03, 0x5f
        /*0066*/ 	.short	0x0101


	//----- nvinfo : EIATTR_VRC_CTA_INIT_COUNT
	.align		4
        /*0068*/ 	.byte	0x02, 0x4a
	.zero		1
	.zero		1


	//----- nvinfo : EIATTR_EXIT_INSTR_OFFSETS
	.align		4
        /*006c*/ 	.byte	0x04, 0x1c
        /*006e*/ 	.short	(.L_35 - .L_34)


	//   ....[0]....
.L_34:
        /*0070*/ 	.word	0x00000cf0


	//----- nvinfo : EIATTR_CRS_STACK_SIZE
	.align		4
.L_35:
        /*0074*/ 	.byte	0x04, 0x1e
        /*0076*/ 	.short	(.L_37 - .L_36)
.L_36:
        /*0078*/ 	.word	0x00000000


	//----- nvinfo : EIATTR_CBANK_PARAM_SIZE
	.align		4
.L_37:
        /*007c*/ 	.byte	0x03, 0x19
        /*007e*/ 	.short	0x001c


	//----- nvinfo : EIATTR_PARAM_CBANK
	.align		4
        /*0080*/ 	.byte	0x04, 0x0a
        /*0082*/ 	.short	(.L_39 - .L_38)
	.align		4
.L_38:
        /*0084*/ 	.word	index@(.nv.constant0._Z13tensorToMode3PfS_iii)
        /*0088*/ 	.short	0x0380
        /*008a*/ 	.short	0x001c


	//----- nvinfo : EIATTR_SW_WAR
	.align		4
.L_39:
        /*008c*/ 	.byte	0x04, 0x36
        /*008e*/ 	.short	(.L_41 - .L_40)
.L_40:
        /*0090*/ 	.word	0x00000008
.L_41:


//--------------------- .nv.info._Z6Init_PPfi     --------------------------
	.section	.nv.info._Z6Init_PPfi,"",@"SHT_CUDA_INFO"
	.sectionflags	@""
	.align	4


	//----- nvinfo : EIATTR_CUDA_API_VERSION
	.align		4
        /*0000*/ 	.byte	0x04, 0x37
        /*0002*/ 	.short	(.L_43 - .L_42)
.L_42:
        /*0004*/ 	.word	0x00000082


	//----- nvinfo : EIATTR_KPARAM_INFO
	.align		4
.L_43:
        /*0008*/ 	.byte	0x04, 0x17
        /*000a*/ 	.short	(.L_45 - .L_44)
.L_44:
        /*000c*/ 	.word	0x00000000
        /*0010*/ 	.short	0x0001
        /*0012*/ 	.short	0x0008
        /*0014*/ 	.byte	0x00, 0xf0, 0x11, 0x00


	//----- nvinfo : EIATTR_KPARAM_INFO
	.align		4
.L_45:
        /*0018*/ 	.byte	0x04, 0x17
        /*001a*/ 	.short	(.L_47 - .L_46)
.L_46:
        /*001c*/ 	.word	0x00000000
        /*0020*/ 	.short	0x0000
        /*0022*/ 	.short	0x0000
        /*0024*/ 	.byte	0x00, 0xf5, 0x21, 0x00


	//----- nvinfo : EIATTR_SPARSE_MMA_MASK
	.align		4
.L_47:
        /*0028*/ 	.byte	0x03, 0x50
        /*002a*/ 	.short	0x0000


	//----- nvinfo : EIATTR_MAXREG_COUNT
	.align		4
        /*002c*/ 	.byte	0x03, 0x1b
        /*002e*/ 	.short	0x00ff


	//----- nvinfo : EIATTR_NUM_BARRIERS
	.align		4
        /*0030*/ 	.byte	0x02, 0x4c
        /*0032*/ 	.byte	0x01
	.zero		1


	//----- nvinfo : EIATTR_MERCURY_ISA_VERSION
	.align		4
        /*0034*/ 	.byte	0x03, 0x5f
        /*0036*/ 	.short	0x0101


	//----- nvinfo : EIATTR_VRC_CTA_INIT_COUNT
	.align		4
        /*0038*/ 	.byte	0x02, 0x4a
	.zero		1
	.zero		1


	//----- nvinfo : EIATTR_EXIT_INSTR_OFFSETS
	.align		4
        /*003c*/ 	.byte	0x04, 0x1c
        /*003e*/ 	.short	(.L_49 - .L_48)


	//   ....[0]....
.L_48:
        /*0040*/ 	.word	0x00001390


	//----- nvinfo : EIATTR_CRS_STACK_SIZE
	.align		4
.L_49:
        /*0044*/ 	.byte	0x04, 0x1e
        /*0046*/ 	.short	(.L_51 - .L_50)
.L_50:
        /*0048*/ 	.word	0x00000000


	//----- nvinfo : EIATTR_CBANK_PARAM_SIZE
	.align		4
.L_51:
        /*004c*/ 	.byte	0x03, 0x19
        /*004e*/ 	.short	0x000c


	//----- nvinfo : EIATTR_PARAM_CBANK
	.align		4
        /*0050*/ 	.byte	0x04, 0x0a
        /*0052*/ 	.short	(.L_53 - .L_52)
	.align		4
.L_52:
        /*0054*/ 	.word	index@(.nv.constant0._Z6Init_PPfi)
        /*0058*/ 	.short	0x0380
        /*005a*/ 	.short	0x000c


	//----- nvinfo : EIATTR_SW_WAR
	.align		4
.L_53:
        /*005c*/ 	.byte	0x04, 0x36
        /*005e*/ 	.short	(.L_55 - .L_54)
.L_54:
        /*0060*/ 	.word	0x00000008
.L_55:


//--------------------- .nv.info._Z10initIdeMatPfi --------------------------
	.section	.nv.info._Z10initIdeMatPfi,"",@"SHT_CUDA_INFO"
	.sectionflags	@""
	.align	4


	//----- nvinfo : EIATTR_CUDA_API_VERSION
	.align		4
        /*0000*/ 	.byte	0x04, 0x37
        /*0002*/ 	.short	(.L_57 - .L_56)
.L_56:
        /*0004*/ 	.word	0x00000082


	//----- nvinfo : EIATTR_KPARAM_INFO
	.align		4
.L_57:
        /*0008*/ 	.byte	0x04, 0x17
        /*000a*/ 	.short	(.L_59 - .L_58)
.L_58:
        /*000c*/ 	.word	0x00000000
        /*0010*/ 	.short	0x0001
        /*0012*/ 	.short	0x0008
        /*0014*/ 	.byte	0x00, 0xf0, 0x11, 0x00


	//----- nvinfo : EIATTR_KPARAM_INFO
	.align		4
.L_59:
        /*0018*/ 	.byte	0x04, 0x17
        /*001a*/ 	.short	(.L_61 - .L_60)
.L_60:
        /*001c*/ 	.word	0x00000000
        /*0020*/ 	.short	0x0000
        /*0022*/ 	.short	0x0000
        /*0024*/ 	.byte	0x00, 0xf5, 0x21, 0x00


	//----- nvinfo : EIATTR_SPARSE_MMA_MASK
	.align		4
.L_61:
        /*0028*/ 	.byte	0x03, 0x50
        /*002a*/ 	.short	0x0000


	//----- nvinfo : EIATTR_MAXREG_COUNT
	.align		4
        /*002c*/ 	.byte	0x03, 0x1b
        /*002e*/ 	.short	0x00ff


	//----- nvinfo : EIATTR_NUM_BARRIERS
	.align		4
        /*0030*/ 	.byte	0x02, 0x4c
        /*0032*/ 	.byte	0x01
	.zero		1


	//----- nvinfo : EIATTR_MERCURY_ISA_VERSION
	.align		4
        /*0034*/ 	.byte	0x03, 0x5f
        /*0036*/ 	.short	0x0101


	//----- nvinfo : EIATTR_VRC_CTA_INIT_COUNT
	.align		4
        /*0038*/ 	.byte	0x02, 0x4a
	.zero		1
	.zero		1


	//----- nvinfo : EIATTR_EXIT_INSTR_OFFSETS
	.align		4
        /*003c*/ 	.byte	0x04, 0x1c
        /*003e*/ 	.short	(.L_63 - .L_62)


	//   ....[0]....
.L_62:
        /*0040*/ 	.word	0x000003c0


	//----- nvinfo : EIATTR_CRS_STACK_SIZE
	.align		4
.L_63:
        /*0044*/ 	.byte	0x04, 0x1e
        /*0046*/ 	.short	(.L_65 - .L_64)
.L_64:
        /*0048*/ 	.word	0x00000000


	//----- nvinfo : EIATTR_CBANK_PARAM_SIZE
	.align		4
.L_65:
        /*004c*/ 	.byte	0x03, 0x19
        /*004e*/ 	.short	0x000c


	//----- nvinfo : EIATTR_PARAM_CBANK
	.align		4
        /*0050*/ 	.byte	0x04, 0x0a
        /*0052*/ 	.short	(.L_67 - .L_66)
	.align		4
.L_66:
        /*0054*/ 	.word	index@(.nv.constant0._Z10initIdeMatPfi)
        /*0058*/ 	.short	0x0380
        /*005a*/ 	.short	0x000c


	//----- nvinfo : EIATTR_SW_WAR
	.align		4
.L_67:
        /*005c*/ 	.byte	0x04, 0x36
        /*005e*/ 	.short	(.L_69 - .L_68)
.L_68:
        /*0060*/ 	.word	0x00000008
.L_69:


//--------------------- .nv.callgraph             --------------------------
	.section	.nv.callgraph,"",@"SHT_CUDA_CALLGRAPH"
	.align	4
	.sectionentsize	8
	.align		4
        /*0000*/ 	.word	0x00000000
	.align		4
        /*0004*/ 	.word	0xffffffff
	.align		4
        /*0008*/ 	.word	0x00000000
	.align		4
        /*000c*/ 	.word	0xfffffffe
	.align		4
        /*0010*/ 	.word	0x00000000
	.align		4
        /*0014*/ 	.word	0xfffffffd
	.align		4
        /*0018*/ 	.word	0x00000000
	.align		4
        /*001c*/ 	.word	0xfffffffc


//--------------------- .text._Z13tensorToMode3PfS_iii --------------------------
	.section	.text._Z13tensorToMode3PfS_iii,"ax",@progbits
	.align	128
        .global         _Z13tensorToMode3PfS_iii
        .type           _Z13tensorToMode3PfS_iii,@function
        .size           _Z13tensorToMode3PfS_iii,(.L_x_38 - _Z13tensorToMode3PfS_iii)
        .other          _Z13tensorToMode3PfS_iii,@"STO_CUDA_ENTRY STV_DEFAULT"
_Z13tensorToMode3PfS_iii:
.text._Z13tensorToMode3PfS_iii:
[----:B------:R-:W-:Y:S01]  /*0000*/  LDC R1, c[0x0][0x37c] ;  /* 0x0000df00ff017b82 */ /* 0x000fe20000000800 */
[----:B------:R-:W0:Y:S07]  /*0010*/  S2R R2, SR_TID.X ;  /* 0x0000000000027919 */ /* 0x000e2e0000002100 */
[----:B------:R-:W1:Y:S01]  /*0020*/  LDC.64 R4, c[0x0][0x390] ;  /* 0x0000e400ff047b82 */ /* 0x000e620000000a00 */
[----:B------:R-:W2:Y:S01]  /*0030*/  LDCU UR6, c[0x0][0x398] ;  /* 0x00007300ff0677ac */ /* 0x000ea20008000800 */
[----:B------:R-:W-:Y:S01]  /*0040*/  BSSY.RECONVERGENT B0, `(.L_x_0) ;  /* 0x00000c9000007945 */ /* 0x000fe20003800200 */
[----:B------:R-:W3:Y:S05]  /*0050*/  LDCU UR8, c[0x0][0x398] ;  /* 0x00007300ff0877ac */ /* 0x000eea0008000800 */
[----:B------:R-:W0:Y:S01]  /*0060*/  S2UR UR4, SR_CTAID.X ;  /* 0x00000000000479c3 */ /* 0x000e220000002500 */
[----:B------:R-:W4:Y:S07]  /*0070*/  LDCU UR7, c[0x0][0x398] ;  /* 0x00007300ff0777ac */ /* 0x000f2e0008000800 */
[----:B------:R-:W0:Y:S01]  /*0080*/  LDC R7, c[0x0][0x360] ;  /* 0x0000d800ff077b82 */ /* 0x000e220000000800 */
[----:B------:R-:W5:Y:S01]  /*0090*/  LDCU UR5, c[0x0][0x370] ;  /* 0x00006e00ff0577ac */ /* 0x000f620008000800 */
[----:B-1----:R-:W-:-:S04]  /*00a0*/  IMAD R0, R5, R4, RZ ;  /* 0x0000000405007224 */ /* 0x002fc800078e02ff */
[----:B--2---:R-:W-:Y:S02]  /*00b0*/  IMAD R6, R0, UR6, RZ ;  /* 0x0000000600067c24 */ /* 0x004fe4000f8e02ff */
[C---:B0-----:R-:W-:Y:S02]  /*00c0*/  IMAD R9, R7.reuse, UR4, R2 ;  /* 0x0000000407097c24 */ /* 0x041fe4000f8e0202 */
[----:B-----5:R-:W-:-:S03]  /*00d0*/  IMAD R7, R7, UR5, RZ ;  /* 0x0000000507077c24 */ /* 0x020fc6000f8e02ff */
[----:B------:R-:W-:-:S13]  /*00e0*/  ISETP.GE.AND P0, PT, R9, R6, PT ;  /* 0x000000060900720c */ /* 0x000fda0003f06270 */
[----:B---34-:R-:W-:Y:S05]  /*00f0*/  @P0 BRA `(.L_x_1) ;  /* 0x0000000800f40947 */ /* 0x018fea0003800000 */
[----:B------:R-:W0:Y:S01]  /*0100*/  I2F.U32.RP R10, R7 ;  /* 0x00000007000a7306 */ /* 0x000e220000209000 */
[C---:B------:R-:W-:Y:S01]  /*0110*/  IADD3 R5, PT, PT, R7.reuse, R9, RZ ;  /* 0x0000000907057210 */ /* 0x040fe20007ffe0ff */
[----:B------:R-:W-:Y:S01]  /*0120*/  IMAD.MOV R11, RZ, RZ, -R7 ;  /* 0x000000ffff0b7224 */ /* 0x000fe200078e0a07 */
[----:B------:R-:W-:Y:S01]  /*0130*/  ISETP.NE.U32.AND P2, PT, R7, RZ, PT ;  /* 0x000000ff0700720c */ /* 0x000fe20003f45070 */
[----:B------:R-:W1:Y:S01]  /*0140*/  LDC.64 R16, c[0x0][0x358] ;  /* 0x0000d600ff107b82 */ /* 0x000e620000000a00 */
[----:B------:R-:W-:Y:S01]  /*0150*/  ISETP.GE.AND P0, PT, R5, R6, PT ;  /* 0x000000060500720c */ /* 0x000fe20003f06270 */
[----:B------:R-:W-:Y:S01]  /*0160*/  BSSY.RECONVERGENT B1, `(.L_x_2) ;  /* 0x0000045000017945 */ /* 0x000fe20003800200 */
[----:B------:R-:W-:Y:S02]  /*0170*/  VIMNMX R4, PT, PT, R6, R5, !PT ;  /* 0x0000000506047248 */ /* 0x000fe40007fe0100 */
[----:B------:R-:W-:-:S04]  /*0180*/  SEL R8, RZ, 0x1, P0 ;  /* 0x00000001ff087807 */ /* 0x000fc80000000000 */
[----:B------:R-:W-:Y:S01]  /*0190*/  IADD3 R4, PT, PT, R4, -R5, -R8 ;  /* 0x8000000504047210 */ /* 0x000fe20007ffe808 */
[----:B0-----:R-:W0:Y:S02]  /*01a0*/  MUFU.RCP R10, R10 ;  /* 0x0000000a000a7308 */ /* 0x001e240000001000 */
[----:B0-----:R-:W-:-:S06]  /*01b0*/  VIADD R2, R10, 0xffffffe ;  /* 0x0ffffffe0a027836 */ /* 0x001fcc0000000000 */
[----:B------:R0:W2:Y:S02]  /*01c0*/  F2I.FTZ.U32.TRUNC.NTZ R3, R2 ;  /* 0x0000000200037305 */ /* 0x0000a4000021f000 */
[----:B0-----:R-:W-:Y:S02]  /*01d0*/  IMAD.MOV.U32 R2, RZ, RZ, RZ ;  /* 0x000000ffff027224 */ /* 0x001fe400078e00ff */
[----:B--2---:R-:W-:-:S04]  /*01e0*/  IMAD R11, R11, R3, RZ ;  /* 0x000000030b0b7224 */ /* 0x004fc800078e02ff */
[----:B------:R-:W-:-:S06]  /*01f0*/  IMAD.HI.U32 R3, R3, R11, R2 ;  /* 0x0000000b03037227 */ /* 0x000fcc00078e0002 */
[----:B------:R-:W-:-:S04]  /*0200*/  IMAD.HI.U32 R3, R3, R4, RZ ;  /* 0x0000000403037227 */ /* 0x000fc800078e00ff */
[----:B------:R-:W-:-:S04]  /*0210*/  IMAD.MOV R2, RZ, RZ, -R3 ;  /* 0x000000ffff027224 */ /* 0x000fc800078e0a03 */
[----:B------:R-:W-:-:S05]  /*0220*/  IMAD R4, R7, R2, R4 ;  /* 0x0000000207047224 */ /* 0x000fca00078e0204 */
[----:B------:R-:W-:-:S13]  /*0230*/  ISETP.GE.U32.AND P0, PT, R4, R7, PT ;  /* 0x000000070400720c */ /* 0x000fda0003f06070 */
[----:B------:R-:W-:Y:S01]  /*0240*/  @P0 IADD3 R4, PT, PT, -R7, R4, RZ ;  /* 0x0000000407040210 */ /* 0x000fe20007ffe1ff */
[----:B------:R-:W-:-:S03]  /*0250*/  @P0 VIADD R3, R3, 0x1 ;  /* 0x0000000103030836 */ /* 0x000fc60000000000 */
[----:B------:R-:W-:-:S13]  /*0260*/  ISETP.GE.U32.AND P1, PT, R4, R7, PT ;  /* 0x000000070400720c */ /* 0x000fda0003f26070 */
[----:B------:R-:W-:Y:S01]  /*0270*/  @P1 VIADD R3, R3, 0x1 ;  /* 0x0000000103031836 */ /* 0x000fe20000000000 */
[----:B------:R-:W-:-:S04]  /*0280*/  @!P2 LOP3.LUT R3, RZ, R7, RZ, 0x33, !PT ;  /* 0x00000007ff03a212 */ /* 0x000fc800078e33ff */
[----:B------:R-:W-:-:S04]  /*0290*/  IADD3 R10, PT, PT, R8, R3, RZ ;  /* 0x00000003080a7210 */ /* 0x000fc80007ffe0ff */
[C---:B------:R-:W-:Y:S02]  /*02a0*/  LOP3.LUT R2, R10.reuse, 0x3, RZ, 0xc0, !PT ;  /* 0x000000030a027812 */ /* 0x040fe400078ec0ff */
[----:B------:R-:W-:Y:S02]  /*02b0*/  ISETP.GE.U32.AND P0, PT, R10, 0x3, PT ;  /* 0x000000030a00780c */ /* 0x000fe40003f06070 */
[----:B------:R-:W-:-:S13]  /*02c0*/  ISETP.NE.AND P1, PT, R2, 0x3, PT ;  /* 0x000000030200780c */ /* 0x000fda0003f25270 */
[----:B-1----:R-:W-:Y:S05]  /*02d0*/  @!P1 BRA `(.L_x_3) ;  /* 0x0000000000b49947 */ /* 0x002fea0003800000 */
[----:B------:R-:W-:Y:S01]  /*02e0*/  IABS R8, R0 ;  /* 0x0000000000087213 */ /* 0x000fe20000000000 */
[----:B------:R-:W0:Y:S01]  /*02f0*/  LDC.64 R2, c[0x0][0x380] ;  /* 0x0000e000ff027b82 */ /* 0x000e220000000a00 */
[----:B------:R-:W-:Y:S02]  /*0300*/  IADD3 R10, PT, PT, R10, 0x1, RZ ;  /* 0x000000010a0a7810 */ /* 0x000fe40007ffe0ff */
[----:B------:R-:W1:Y:S01]  /*0310*/  I2F.RP R13, R8 ;  /* 0x00000008000d7306 */ /* 0x000e620000209400 */
[----:B------:R-:W-:Y:S02]  /*0320*/  ISETP.NE.AND P1, PT, R0, RZ, PT ;  /* 0x000000ff0000720c */ /* 0x000fe40003f25270 */
[----:B------:R-:W-:Y:S01]  /*0330*/  LOP3.LUT R12, R10, 0x3, RZ, 0xc0, !PT ;  /* 0x000000030a0c7812 */ /* 0x000fe200078ec0ff */
[----:B------:R-:W-:Y:S01]  /*0340*/  IMAD.MOV.U32 R10, RZ, RZ, RZ ;  /* 0x000000ffff0a7224 */ /* 0x000fe200078e00ff */
[----:B------:R-:W2:Y:S03]  /*0350*/  LDC.64 R4, c[0x0][0x388] ;  /* 0x0000e200ff047b82 */ /* 0x000ea60000000a00 */
[----:B------:R-:W-:Y:S01]  /*0360*/  IMAD.MOV R12, RZ, RZ, -R12 ;  /* 0x000000ffff0c7224 */ /* 0x000fe200078e0a0c */
[----:B-1----:R-:W1:Y:S02]  /*0370*/  MUFU.RCP R13, R13 ;  /* 0x0000000d000d7308 */ /* 0x002e640000001000 */
[----:B-1----:R-:W-:-:S06]  /*0380*/  VIADD R11, R13, 0xffffffe ;  /* 0x0ffffffe0d0b7836 */ /* 0x002fcc0000000000 */
[----:B------:R-:W1:Y:S02]  /*0390*/  F2I.FTZ.U32.TRUNC.NTZ R11, R11 ;  /* 0x0000000b000b7305 */ /* 0x000e64000021f000 */
[----:B-1----:R-:W-:-:S04]  /*03a0*/  IMAD.MOV R15, RZ, RZ, -R11 ;  /* 0x000000ffff0f7224 */ /* 0x002fc800078e0a0b */
[----:B------:R-:W-:-:S04]  /*03b0*/  IMAD R15, R15, R8, RZ ;  /* 0x000000080f0f7224 */ /* 0x000fc800078e02ff */
[----:B------:R-:W-:Y:S01]  /*03c0*/  IMAD.HI.U32 R10, R11, R15, R10 ;  /* 0x0000000f0b0a7227 */ /* 0x000fe200078e000a */
[----:B0-2---:R-:W-:-:S07]  /*03d0*/  LOP3.LUT R11, RZ, R0, RZ, 0x33, !PT ;  /* 0x00000000ff0b7212 */ /* 0x005fce00078e33ff */
.L_x_4:
[----:B------:R-:W-:Y:S01]  /*03e0*/  IABS R13, R0 ;  /* 0x00000000000d7213 */ /* 0x000fe20000000000 */
[----:B0-----:R-:W-:Y:S01]  /*03f0*/  IMAD.MOV R18, RZ, RZ, -R0 ;  /* 0x000000ffff127224 */ /* 0x001fe200078e0a00 */
[----:B------:R-:W-:Y:S02]  /*0400*/  IABS R15, R9 ;  /* 0x00000009000f7213 */ /* 0x000fe40000000000 */
[----:B------:R-:W-:Y:S02]  /*0410*/  IADD3 R14, PT, PT, RZ, -R13, RZ ;  /* 0x8000000dff0e7210 */ /* 0x000fe40007ffe0ff */
[----:B------:R-:W-:Y:S01]  /*0420*/  R2UR UR4, R16 ;  /* 0x00000000100472ca */ /* 0x000fe200000e0000 */
[----:B------:R-:W-:Y:S01]  /*0430*/  IMAD.HI.U32 R13, R10, R15, RZ ;  /* 0x0000000f0a0d7227 */ /* 0x000fe200078e00ff */
[----:B------:R-:W-:-:S03]  /*0440*/  R2UR UR5, R17 ;  /* 0x00000000110572ca */ /* 0x000fc600000e0000 */
[----:B------:R-:W-:Y:S01]  /*0450*/  IMAD R15, R13, R14, R15 ;  /* 0x0000000e0d0f7224 */ /* 0x000fe200078e020f */
[----:B------:R-:W-:-:S04]  /*0460*/  IABS R14, R0 ;  /* 0x00000000000e7213 */ /* 0x000fc80000000000 */
[----:B------:R-:W-:-:S13]  /*0470*/  ISETP.GT.U32.AND P3, PT, R8, R15, PT ;  /* 0x0000000f0800720c */ /* 0x000fda0003f64070 */
[----:B------:R-:W-:Y:S01]  /*0480*/  @!P3 IMAD.IADD R15, R15, 0x1, -R14 ;  /* 0x000000010f0fb824 */ /* 0x000fe200078e0a0e */
[----:B------:R-:W-:Y:S01]  /*0490*/  LOP3.LUT R14, R9, R0, RZ, 0x3c, !PT ;  /* 0x00000000090e7212 */ /* 0x000fe200078e3cff */
[----:B------:R-:W-:-:S03]  /*04a0*/  @!P3 VIADD R13, R13, 0x1 ;  /* 0x000000010d0db836 */ /* 0x000fc60000000000 */
[----:B------:R-:W-:Y:S02]  /*04b0*/  ISETP.GE.U32.AND P2, PT, R15, R8, PT ;  /* 0x000000080f00720c */ /* 0x000fe40003f46070 */
[----:B------:R-:W-:-:S11]  /*04c0*/  ISETP.GE.AND P4, PT, R14, RZ, PT ;  /* 0x000000ff0e00720c */ /* 0x000fd60003f86270 */
[----:B------:R-:W-:-:S05]  /*04d0*/  @P2 IADD3 R13, PT, PT, R13, 0x1, RZ ;  /* 0x000000010d0d2810 */ /* 0x000fca0007ffe0ff */
[----:B------:R-:W-:-:S05]  /*04e0*/  @!P4 IMAD.MOV R13, RZ, RZ, -R13 ;  /* 0x000000ffff0dc224 */ /* 0x000fca00078e0a0d */
[----:B------:R-:W-:-:S05]  /*04f0*/  SEL R13, R11, R13, !P1 ;  /* 0x0000000d0b0d7207 */ /* 0x000fca0004800000 */
[----:B------:R-:W-:-:S04]  /*0500*/  IMAD R18, R13, R18, R9 ;  /* 0x000000120d127224 */ /* 0x000fc800078e0209 */
[----:B------:R-:W-:-:S04]  /*0510*/  IMAD R15, R0, R13, R18 ;  /* 0x0000000d000f7224 */ /* 0x000fc800078e0212 */
[----:B------:R-:W-:-:S06]  /*0520*/  IMAD.WIDE R14, R15, 0x4, R2 ;  /* 0x000000040f0e7825 */ /* 0x000fcc00078e0202 */
[----:B------:R-:W2:Y:S01]  /*0530*/  LDG.E R15, desc[UR4][R14.64] ;  /* 0x000000040e0f7981 */ /* 0x000ea2000c1e1900 */
[----:B------:R-:W-:Y:S01]  /*0540*/  IADD3 R12, PT, PT, R12, 0x1, RZ ;  /* 0x000000010c0c7810 */ /* 0x000fe20007ffe0ff */
[----:B------:R-:W-:Y:S02]  /*0550*/  IMAD R19, R18, UR7, R13 ;  /* 0x0000000712137c24 */ /* 0x000fe4000f8e020d */
[----:B------:R-:W-:Y:S01]  /*0560*/  IMAD.IADD R9, R7, 0x1, R9 ;  /* 0x0000000107097824 */ /* 0x000fe200078e0209 */
[----:B------:R-:W-:Y:S01]  /*0570*/  ISETP.NE.AND P2, PT, R12, RZ, PT ;  /* 0x000000ff0c00720c */ /* 0x000fe20003f45270 */
[----:B------:R-:W-:-:S05]  /*0580*/  IMAD.WIDE R18, R19, 0x4, R4 ;  /* 0x0000000413127825 */ /* 0x000fca00078e0204 */
[----:B--2---:R0:W-:Y:S07]  /*0590*/  STG.E desc[UR4][R18.64], R15 ;  /* 0x0000000f12007986 */ /* 0x0041ee000c101904 */
[----:B------:R-:W-:Y:S05]  /*05a0*/  @P2 BRA `(.L_x_4) ;  /* 0xfffffffc008c2947 */ /* 0x000fea000383ffff */
.L_x_3:
[----:B------:R-:W-:Y:S05]  /*05b0*/  BSYNC.RECONVERGENT B1 ;  /* 0x0000000000017941 */ /* 0x000fea0003800200 */
.L_x_2:
[----:B------:R-:W-:Y:S05]  /*05c0*/  @!P0 BRA `(.L_x_1) ;  /* 0x0000000400c08947 */ /* 0x000fea0003800000 */
[----:B0-----:R-:W-:Y:S01]  /*05d0*/  IABS R18, R0 ;  /* 0x0000000000127213 */ /* 0x001fe20000000000 */
[----:B------:R-:W0:Y:S03]  /*05e0*/  LDC.64 R4, c[0x0][0x380] ;  /* 0x0000e000ff047b82 */ /* 0x000e260000000a00 */
[----:B------:R-:W1:Y:S05]  /*05f0*/  I2F.RP R8, R18 ;  /* 0x0000001200087306 */ /* 0x000e6a0000209400 */
[----:B------:R-:W2:Y:S03]  /*0600*/  LDC.64 R2, c[0x0][0x388] ;  /* 0x0000e200ff027b82 */ /* 0x000ea60000000a00 */
[----:B-1----:R-:W1:Y:S02]  /*0610*/  MUFU.RCP R8, R8 ;  /* 0x0000000800087308 */ /* 0x002e640000001000 */
[----:B-1----:R-:W-:-:S06]  /*0620*/  VIADD R10, R8, 0xffffffe ;  /* 0x0ffffffe080a7836 */ /* 0x002fcc0000000000 */
[----:B------:R1:W3:Y:S02]  /*0630*/  F2I.FTZ.U32.TRUNC.NTZ R11, R10 ;  /* 0x0000000a000b7305 */ /* 0x0002e4000021f000 */
[----:B-1----:R-:W-:Y:S01]  /*0640*/  IMAD.MOV.U32 R10, RZ, RZ, RZ ;  /* 0x000000ffff0a7224 */ /* 0x002fe200078e00ff */
[----:B---3--:R-:W-:-:S05]  /*0650*/  IADD3 R15, PT, PT, RZ, -R11, RZ ;  /* 0x8000000bff0f7210 */ /* 0x008fca0007ffe0ff */
[----:B------:R-:W-:-:S04]  /*0660*/  IMAD R15, R15, R18, RZ ;  /* 0x000000120f0f7224 */ /* 0x000fc800078e02ff */
[----:B0-2---:R-:W-:-:S07]  /*0670*/  IMAD.HI.U32 R15, R11, R15, R10 ;  /* 0x0000000f0b0f7227 */ /* 0x005fce00078e000a */
.L_x_5:
[----:B------:R-:W-:Y:S01]  /*0680*/  R2UR UR4, R16 ;  /* 0x00000000100472ca */ /* 0x000fe200000e0000 */
[----:B-1----:R-:W-:Y:S01]  /*0690*/  IMAD.WIDE R10, R9, 0x4, R4 ;  /* 0x00000004090a7825 */ /* 0x002fe200078e0204 */
[----:B------:R-:W-:-:S13]  /*06a0*/  R2UR UR5, R17 ;  /* 0x00000000110572ca */ /* 0x000fda00000e0000 */
[----:B------:R0:W2:Y:S01]  /*06b0*/  LDG.E R8, desc[UR4][R10.64] ;  /* 0x000000040a087981 */ /* 0x0000a2000c1e1900 */
[----:B------:R-:W-:Y:S02]  /*06c0*/  IABS R12, R9 ;  /* 0x00000009000c7213 */ /* 0x000fe40000000000 */
[----:B------:R-:W-:Y:S02]  /*06d0*/  IABS R13, R0 ;  /* 0x00000000000d7213 */ /* 0x000fe40000000000 */
[----:B------:R-:W-:Y:S01]  /*06e0*/  R2UR UR10, R16 ;  /* 0x00000000100a72ca */ /* 0x000fe200000e0000 */
[----:B------:R-:W-:Y:S01]  /*06f0*/  IMAD.HI.U32 R15, R15, R12, RZ ;  /* 0x0000000c0f0f7227 */ /* 0x000fe200078e00ff */
[----:B------:R-:W-:-:S03]  /*0700*/  R2UR UR11, R17 ;  /* 0x00000000110b72ca */ /* 0x000fc600000e0000 */
[----:B------:R-:W-:Y:S01]  /*0710*/  IMAD.MOV R14, RZ, RZ, -R13 ;  /* 0x000000ffff0e7224 */ /* 0x000fe200078e0a0d */
[----:B0-----:R-:W-:-:S03]  /*0720*/  LOP3.LUT R10, R9, R0, RZ, 0x3c, !PT ;  /* 0x00000000090a7212 */ /* 0x001fc600078e3cff */
[----:B------:R-:W-:Y:S01]  /*0730*/  IMAD R13, R15, R14, R12 ;  /* 0x0000000e0f0d7224 */ /* 0x000fe200078e020c */
[----:B------:R-:W-:Y:S02]  /*0740*/  IABS R12, R0 ;  /* 0x00000000000c7213 */ /* 0x000fe40000000000 */
[----:B------:R-:W-:Y:S02]  /*0750*/  ISETP.GE.AND P2, PT, R10, RZ, PT ;  /* 0x000000ff0a00720c */ /* 0x000fe40003f46270 */
[----:B------:R-:W-:-:S13]  /*0760*/  ISETP.GT.U32.AND P1, PT, R18, R13, PT ;  /* 0x0000000d1200720c */ /* 0x000fda0003f24070 */
[----:B------:R-:W-:Y:S01]  /*0770*/  @!P1 IADD3 R13, PT, PT, R13, -R12, RZ ;  /* 0x8000000c0d0d9210 */ /* 0x000fe20007ffe0ff */
[----:B------:R-:W-:-:S03]  /*0780*/  @!P1 VIADD R15, R15, 0x1 ;  /* 0x000000010f0f9836 */ /* 0x000fc60000000000 */
[----:B------:R-:W-:Y:S02]  /*0790*/  ISETP.GE.U32.AND P0, PT, R13, R18, PT ;  /* 0x000000120d00720c */ /* 0x000fe40003f06070 */
[----:B------:R-:W-:-:S11]  /*07a0*/  LOP3.LUT R13, RZ, R0, RZ, 0x33, !PT ;  /* 0x00000000ff0d7212 */ /* 0x000fd600078e33ff */
[----:B------:R-:W-:Y:S01]  /*07b0*/  @P0 VIADD R15, R15, 0x1 ;  /* 0x000000010f0f0836 */ /* 0x000fe20000000000 */
[----:B------:R-:W-:-:S04]  /*07c0*/  ISETP.NE.AND P0, PT, R0, RZ, PT ;  /* 0x000000ff0000720c */ /* 0x000fc80003f05270 */
[----:B------:R-:W-:-:S04]  /*07d0*/  @!P2 IADD3 R15, PT, PT, -R15, RZ, RZ ;  /* 0x000000ff0f0fa210 */ /* 0x000fc80007ffe1ff */
[----:B------:R-:W-:-:S05]  /*07e0*/  SEL R15, R13, R15, !P0 ;  /* 0x0000000f0d0f7207 */ /* 0x000fca0004000000 */
[----:B------:R-:W-:-:S04]  /*07f0*/  IMAD.MOV R10, RZ, RZ, -R15 ;  /* 0x000000ffff0a7224 */ /* 0x000fc800078e0a0f */
[--C-:B------:R-:W-:Y:S02]  /*0800*/  IMAD R10, R0, R10, R9.reuse ;  /* 0x0000000a000a7224 */ /* 0x100fe400078e0209 */
[----:B------:R-:W-:Y:S02]  /*0810*/  IMAD.IADD R9, R7, 0x1, R9 ;  /* 0x0000000107097824 */ /* 0x000fe400078e0209 */
[----:B------:R-:W-:Y:S02]  /*0820*/  IMAD R21, R10, UR8, R15 ;  /* 0x000000080a157c24 */ /* 0x000fe4000f8e020f */
[----:B------:R-:W-:-:S04]  /*0830*/  IMAD.WIDE R18, R9, 0x4, R4 ;  /* 0x0000000409127825 */ /* 0x000fc800078e0204 */
[----:B------:R-:W-:Y:S01]  /*0840*/  IMAD.WIDE R20, R21, 0x4, R2 ;  /* 0x0000000415147825 */ /* 0x000fe200078e0202 */
[----:B------:R-:W0:Y:S08]  /*0850*/  I2F.RP R22, R12 ;  /* 0x0000000c00167306 */ /* 0x000e300000209400 */
[----:B0-----:R-:W0:Y:S01]  /*0860*/  MUFU.RCP R22, R22 ;  /* 0x0000001600167308 */ /* 0x001e220000001000 */
[----:B--2---:R1:W-:Y:S04]  /*0870*/  STG.E desc[UR4][R20.64], R8 ;  /* 0x0000000814007986 */ /* 0x0043e8000c101904 */
[----:B------:R2:W3:Y:S01]  /*0880*/  LDG.E R19, desc[UR10][R18.64] ;  /* 0x0000000a12137981 */ /* 0x0004e2000c1e1900 */
[----:B0-----:R-:W-:-:S02]  /*0890*/  IADD3 R10, PT, PT, R22, 0xffffffe, RZ ;  /* 0x0ffffffe160a7810 */ /* 0x001fc40007ffe0ff */
[----:B------:R-:W-:Y:S02]  /*08a0*/  IABS R23, R9 ;  /* 0x0000000900177213 */ /* 0x000fe40000000000 */
[----:B------:R0:W4:Y:S02]  /*08b0*/  F2I.FTZ.U32.TRUNC.NTZ R11, R10 ;  /* 0x0000000a000b7305 */ /* 0x000124000021f000 */
[----:B-1----:R-:W-:Y:S01]  /*08c0*/  MOV R8, R23 ;  /* 0x0000001700087202 */ /* 0x002fe20000000f00 */
[----:B--2---:R-:W-:Y:S02]  /*08d0*/  IMAD.MOV.U32 R18, RZ, RZ, R12 ;  /* 0x000000ffff127224 */ /* 0x004fe400078e000c */
[----:B0-----:R-:W-:Y:S02]  /*08e0*/  IMAD.MOV.U32 R10, RZ, RZ, RZ ;  /* 0x000000ffff0a7224 */ /* 0x001fe400078e00ff */
[----:B----4-:R-:W-:-:S04]  /*08f0*/  IMAD.MOV R15, RZ, RZ, -R11 ;  /* 0x000000ffff0f7224 */ /* 0x010fc800078e0a0b */
[----:B------:R-:W-:-:S04]  /*0900*/  IMAD R15, R15, R12, RZ ;  /* 0x0000000c0f0f7224 */ /* 0x000fc800078e02ff */
[----:B------:R-:W-:-:S06]  /*0910*/  IMAD.HI.U32 R15, R11, R15, R10 ;  /* 0x0000000f0b0f7227 */ /* 0x000fcc00078e000a */
[----:B------:R-:W-:-:S04]  /*0920*/  IMAD.HI.U32 R11, R15, R8, RZ ;  /* 0x000000080f0b7227 */ /* 0x000fc800078e00ff */
[----:B------:R-:W-:Y:S01]  /*0930*/  IMAD R21, R11, R14, R8 ;  /* 0x0000000e0b157224 */ /* 0x000fe200078e0208 */
[----:B------:R-:W-:-:S04]  /*0940*/  LOP3.LUT R8, R9, R0, RZ, 0x3c, !PT ;  /* 0x0000000009087212 */ /* 0x000fc800078e3cff */
[----:B------:R-:W-:Y:S02]  /*0950*/  ISETP.GT.U32.AND P2, PT, R18, R21, PT ;  /* 0x000000151200720c */ /* 0x000fe40003f44070 */
[----:B------:R-:W-:-:S11]  /*0960*/  ISETP.GE.AND P3, PT, R8, RZ, PT ;  /* 0x000000ff0800720c */ /* 0x000fd60003f66270 */
[----:B------:R-:W-:Y:S01]  /*0970*/  @!P2 IMAD.IADD R21, R21, 0x1, -R12 ;  /* 0x000000011515a824 */ /* 0x000fe200078e0a0c */
[----:B------:R-:W-:-:S04]  /*0980*/  @!P2 IADD3 R11, PT, PT, R11, 0x1, RZ ;  /* 0x000000010b0ba810 */ /* 0x000fc80007ffe0ff */
[----:B------:R-:W-:Y:S02]  /*0990*/  ISETP.GE.U32.AND P1, PT, R21, R18, PT ;  /* 0x000000121500720c */ /* 0x000fe40003f26070 */
[----:B------:R-:W-:-:S11]  /*09a0*/  IADD3 R21, PT, PT, R7, R9, RZ ;  /* 0x0000000907157210 */ /* 0x000fd60007ffe0ff */
[----:B------:R-:W-:-:S05]  /*09b0*/  @P1 VIADD R11, R11, 0x1 ;  /* 0x000000010b0b1836 */ /* 0x000fca0000000000 */
[----:B------:R-:W-:-:S04]  /*09c0*/  @!P3 IADD3 R11, PT, PT, -R11, RZ, RZ ;  /* 0x000000ff0b0bb210 */ /* 0x000fc80007ffe1ff */
[----:B------:R-:W-:-:S05]  /*09d0*/  SEL R11, R13, R11, !P0 ;  /* 0x0000000b0d0b7207 */ /* 0x000fca0004000000 */
[----:B------:R-:W-:-:S04]  /*09e0*/  IMAD.MOV R8, RZ, RZ, -R11 ;  /* 0x000000ffff087224 */ /* 0x000fc800078e0a0b */
[----:B------:R-:W-:-:S04]  /*09f0*/  IMAD R8, R0, R8, R9 ;  /* 0x0000000800087224 */ /* 0x000fc800078e0209 */
[----:B------:R-:W-:-:S04]  /*0a00*/  IMAD R11, R8, UR8, R11 ;  /* 0x00000008080b7c24 */ /* 0x000fc8000f8e020b */
[----:B------:R-:W-:-:S04]  /*0a10*/  IMAD.WIDE R8, R11, 0x4, R2 ;  /* 0x000000040b087825 */ /* 0x000fc800078e0202 */
[----:B------:R-:W-:Y:S01]  /*0a20*/  IMAD.WIDE R10, R21, 0x4, R4 ;  /* 0x00000004150a7825 */ /* 0x000fe200078e0204 */
[----:B---3--:R0:W-:Y:S04]  /*0a30*/  STG.E desc[UR4][R8.64], R19 ;  /* 0x0000001308007986 */ /* 0x0081e8000c101904 */
[----:B------:R1:W2:Y:S01]  /*0a40*/  LDG.E R23, desc[UR10][R10.64] ;  /* 0x0000000a0a177981 */ /* 0x0002a2000c1e1900 */
[----:B------:R-:W-:-:S05]  /*0a50*/  IABS R20, R21 ;  /* 0x0000001500147213 */ /* 0x000fca0000000000 */
[----:B------:R-:W-:Y:S01]  /*0a60*/  IMAD.HI.U32 R25, R15, R20, RZ ;  /* 0x000000140f197227 */ /* 0x000fe200078e00ff */
[----:B0-----:R-:W-:-:S03]  /*0a70*/  IADD3 R19, PT, PT, R7, R21, RZ ;  /* 0x0000001507137210 */ /* 0x001fc60007ffe0ff */
[----:B------:R-:W-:Y:S01]  /*0a80*/  IMAD R27, R25, R14, R20 ;  /* 0x0000000e191b7224 */ /* 0x000fe200078e0214 */
[----:B------:R-:W-:Y:S01]  /*0a90*/  LOP3.LUT R20, R21, R0, RZ, 0x3c, !PT ;  /* 0x0000000015147212 */ /* 0x000fe200078e3cff */
[----:B-1----:R-:W-:-:S03]  /*0aa0*/  IMAD.WIDE R10, R19, 0x4, R4 ;  /* 0x00000004130a7825 */ /* 0x002fc600078e0204 */
[----:B------:R-:W-:Y:S02]  /*0ab0*/  ISETP.GT.U32.AND P2, PT, R18, R27, PT ;  /* 0x0000001b1200720c */ /* 0x000fe40003f44070 */
[----:B------:R-:W-:-:S11]  /*0ac0*/  ISETP.GE.AND P3, PT, R20, RZ, PT ;  /* 0x000000ff1400720c */ /* 0x000fd60003f66270 */
[----:B------:R-:W-:Y:S01]  /*0ad0*/  @!P2 IMAD.IADD R27, R27, 0x1, -R12 ;  /* 0x000000011b1ba824 */ /* 0x000fe200078e0a0c */
[----:B------:R-:W-:-:S04]  /*0ae0*/  @!P2 IADD3 R25, PT, PT, R25, 0x1, RZ ;  /* 0x000000011919a810 */ /* 0x000fc80007ffe0ff */
[----:B------:R-:W-:-:S13]  /*0af0*/  ISETP.GE.U32.AND P1, PT, R27, R18, PT ;  /* 0x000000121b00720c */ /* 0x000fda0003f26070 */
[----:B------:R-:W-:-:S05]  /*0b00*/  @P1 VIADD R25, R25, 0x1 ;  /* 0x0000000119191836 */ /* 0x000fca0000000000 */
[----:B------:R-:W-:-:S04]  /*0b10*/  @!P3 IADD3 R25, PT, PT, -R25, RZ, RZ ;  /* 0x000000ff1919b210 */ /* 0x000fc80007ffe1ff */
[----:B------:R-:W-:-:S05]  /*0b20*/  SEL R25, R13, R25, !P0 ;  /* 0x000000190d197207 */ /* 0x000fca0004000000 */
[----:B------:R-:W-:-:S04]  /*0b30*/  IMAD.MOV R8, RZ, RZ, -R25 ;  /* 0x000000ffff087224 */ /* 0x000fc800078e0a19 */
[----:B------:R-:W-:-:S04]  /*0b40*/  IMAD R8, R0, R8, R21 ;  /* 0x0000000800087224 */ /* 0x000fc800078e0215 */
[----:B------:R-:W-:-:S04]  /*0b50*/  IMAD R9, R8, UR8, R25 ;  /* 0x0000000808097c24 */ /* 0x000fc8000f8e0219 */
[----:B------:R-:W-:Y:S01]  /*0b60*/  IMAD.WIDE R8, R9, 0x4, R2 ;  /* 0x0000000409087825 */ /* 0x000fe200078e0202 */
[----:B------:R-:W-:-:S04]  /*0b70*/  IABS R20, R19 ;  /* 0x0000001300147213 */ /* 0x000fc80000000000 */
[----:B--2---:R0:W-:Y:S04]  /*0b80*/  STG.E desc[UR4][R8.64], R23 ;  /* 0x0000001708007986 */ /* 0x0041e8000c101904 */
[----:B------:R1:W2:Y:S01]  /*0b90*/  LDG.E R27, desc[UR10][R10.64] ;  /* 0x0000000a0a1b7981 */ /* 0x0002a2000c1e1900 */
[----:B------:R-:W-:-:S04]  /*0ba0*/  IMAD.HI.U32 R21, R15, R20, RZ ;  /* 0x000000140f157227 */ /* 0x000fc800078e00ff */
[----:B------:R-:W-:Y:S01]  /*0bb0*/  IMAD R25, R21, R14, R20 ;  /* 0x0000000e15197224 */ /* 0x000fe200078e0214 */
[----:B0-----:R-:W-:-:S04]  /*0bc0*/  IADD3 R9, PT, PT, R7, R19, RZ ;  /* 0x0000001307097210 */ /* 0x001fc80007ffe0ff */
[----:B------:R-:W-:-:S13]  /*0bd0*/  ISETP.GT.U32.AND P2, PT, R18, R25, PT ;  /* 0x000000191200720c */ /* 0x000fda0003f44070 */
[----:B------:R-:W-:Y:S01]  /*0be0*/  @!P2 IMAD.IADD R25, R25, 0x1, -R12 ;  /* 0x000000011919a824 */ /* 0x000fe200078e0a0c */
[----:B------:R-:W-:Y:S02]  /*0bf0*/  LOP3.LUT R12, R19, R0, RZ, 0x3c, !PT ;  /* 0x00000000130c7212 */ /* 0x000fe400078e3cff */
[----:B------:R-:W-:Y:S02]  /*0c00*/  @!P2 IADD3 R21, PT, PT, R21, 0x1, RZ ;  /* 0x000000011515a810 */ /* 0x000fe40007ffe0ff */
[----:B------:R-:W-:Y:S02]  /*0c10*/  ISETP.GE.U32.AND P1, PT, R25, R18, PT ;  /* 0x000000121900720c */ /* 0x000fe40003f26070 */
[----:B------:R-:W-:-:S11]  /*0c20*/  ISETP.GE.AND P3, PT, R12, RZ, PT ;  /* 0x000000ff0c00720c */ /* 0x000fd60003f66270 */
[----:B------:R-:W-:-:S05]  /*0c30*/  @P1 VIADD R21, R21, 0x1 ;  /* 0x0000000115151836 */ /* 0x000fca0000000000 */
[----:B------:R-:W-:-:S04]  /*0c40*/  @!P3 IADD3 R21, PT, PT, -R21, RZ, RZ ;  /* 0x000000ff1515b210 */ /* 0x000fc80007ffe1ff */
[----:B------:R-:W-:Y:S02]  /*0c50*/  SEL R13, R13, R21, !P0 ;  /* 0x000000150d0d7207 */ /* 0x000fe40004000000 */
[----:B------:R-:W-:-:S03]  /*0c60*/  ISETP.GE.AND P0, PT, R9, R6, PT ;  /* 0x000000060900720c */ /* 0x000fc60003f06270 */
[----:B------:R-:W-:-:S04]  /*0c70*/  IMAD.MOV R8, RZ, RZ, -R13 ;  /* 0x000000ffff087224 */ /* 0x000fc800078e0a0d */
[----:B------:R-:W-:-:S04]  /*0c80*/  IMAD R8, R0, R8, R19 ;  /* 0x0000000800087224 */ /* 0x000fc800078e0213 */
[----:B-1----:R-:W-:-:S04]  /*0c90*/  IMAD R11, R8, UR8, R13 ;  /* 0x00000008080b7c24 */ /* 0x002fc8000f8e020d */
[----:B------:R-:W-:-:S05]  /*0ca0*/  IMAD.WIDE R10, R11, 0x4, R2 ;  /* 0x000000040b0a7825 */ /* 0x000fca00078e0202 */
[----:B--2---:R1:W-:Y:S01]  /*0cb0*/  STG.E desc[UR4][R10.64], R27 ;  /* 0x0000001b0a007986 */ /* 0x0043e2000c101904 */
[----:B------:R-:W-:Y:S05]  /*0cc0*/  @!P0 BRA `(.L_x_5) ;  /* 0xfffffff8006c8947 */ /* 0x000fea000383ffff */
.L_x_1:
[----:B------:R-:W-:Y:S05]  /*0cd0*/  BSYNC.RECONVERGENT B0 ;  /* 0x0000000000007941 */ /* 0x000fea0003800200 */
.L_x_0:
[----:B------:R-:W-:Y:S06]  /*0ce0*/  BAR.SYNC.DEFER_BLOCKING 0x0 ;  /* 0x0000000000007b1d */ /* 0x000fec0000010000 */
[----:B------:R-:W-:Y:S05]  /*0cf0*/  EXIT ;  /* 0x000000000000794d */ /* 0x000fea0003800000 */
.L_x_6:
[----:B------:R-:W-:-:S00]  /*0d00*/  BRA `(.L_x_6) ;  /* 0xfffffffc00fc7947 */ /* 0x000fc0000383ffff */
[----:B------:R-:W-:-:S00]  /*0d10*/  NOP ;  /* 0x0000000000007918 */ /* 0x000fc00000000000 */
        /* <DEDUP_REMOVED lines=14> */
.L_x_38:


//--------------------- .text._Z6Init_PPfi        --------------------------
	.section	.text._Z6Init_PPfi,"ax",@progbits
	.align	128
        .global         _Z6Init_PPfi
        .type           _Z6Init_PPfi,@function
        .size           _Z6Init_PPfi,(.L_x_37 - _Z6Init_PPfi)
        .other          _Z6Init_PPfi,@"STO_CUDA_ENTRY STV_DEFAULT"
_Z6Init_PPfi:
.text._Z6Init_PPfi:
[----:B------:R-:W-:Y:S01]  /*0000*/  LDC R1, c[0x0][0x37c] ;  /* 0x0000df00ff017b82 */ /* 0x000fe20000000800 */
[----:B------:R-:W0:Y:S07]  /*0010*/  S2R R3, SR_TID.X ;  /* 0x0000000000037919 */ /* 0x000e2e0000002100 */
[----:B------:R-:W0:Y:S01]  /*0020*/  S2UR UR5, SR_CTAID.X ;  /* 0x00000000000579c3 */ /* 0x000e220000002500 */
[----:B------:R-:W1:Y:S01]  /*0030*/  LDCU UR4, c[0x0][0x388] ;  /* 0x00007100ff0477ac */ /* 0x000e620008000800 */
[----:B------:R-:W-:Y:S01]  /*0040*/  BSSY.RECONVERGENT B0, `(.L_x_7) ;  /* 0x0000133000007945 */ /* 0x000fe20003800200 */
[----:B------:R-:W2:Y:S05]  /*0050*/  LDCU UR11, c[0x0][0x388] ;  /* 0x00007100ff0b77ac */ /* 0x000eaa0008000800 */
[----:B------:R-:W0:Y:S01]  /*0060*/  LDC R0, c[0x0][0x360] ;  /* 0x0000d800ff007b82 */ /* 0x000e220000000800 */
[----:B------:R-:W3:Y:S01]  /*0070*/  LDCU UR6, c[0x0][0x370] ;  /* 0x00006e00ff0677ac */ /* 0x000ee20008000800 */
[----:B------:R-:W4:Y:S01]  /*0080*/  LDCU UR10, c[0x0][0x388] ;  /* 0x00007100ff0a77ac */ /* 0x000f220008000800 */
[----:B------:R-:W5:Y:S01]  /*0090*/  LDCU.64 UR8, c[0x0][0x380] ;  /* 0x00007000ff0877ac */ /* 0x000f620008000a00 */
[----:B-1----:R-:W-:Y:S01]  /*00a0*/  UIMAD UR4, UR4, UR4, URZ ;  /* 0x00000004040472a4 */ /* 0x002fe2000f8e02ff */
[----:B0-----:R-:W-:-:S02]  /*00b0*/  IMAD R3, R0, UR5, R3 ;  /* 0x0000000500037c24 */ /* 0x001fc4000f8e0203 */
[----:B---3--:R-:W-:-:S03]  /*00c0*/  IMAD R0, R0, UR6, RZ ;  /* 0x0000000600007c24 */ /* 0x008fc6000f8e02ff */
[----:B------:R-:W-:-:S13]  /*00d0*/  ISETP.GE.U32.AND P0, PT, R3, UR4, PT ;  /* 0x0000000403007c0c */ /* 0x000fda000bf06070 */
[----:B--2-45:R-:W-:Y:S05]  /*00e0*/  @P0 BRA `(.L_x_8) ;  /* 0x0000001000a00947 */ /* 0x034fea0003800000 */
[----:B------:R-:W-:Y:S01]  /*00f0*/  IADD3 R6, P1, PT, R3, R0, RZ ;  /* 0x0000000003067210 */ /* 0x000fe20007f3e0ff */
[----:B------:R-:W-:Y:S01]  /*0100*/  BSSY.RECONVERGENT B1, `(.L_x_9) ;  /* 0x0000024000017945 */ /* 0x000fe20003800200 */
[----:B------:R-:W-:Y:S02]  /*0110*/  IMAD.MOV.U32 R10, RZ, RZ, RZ ;  /* 0x000000ffff0a7224 */ /* 0x000fe400078e00ff */
[C---:B------:R-:W-:Y:S01]  /*0120*/  ISETP.GE.U32.AND P0, PT, R6.reuse, UR4, PT ;  /* 0x0000000406007c0c */ /* 0x040fe2000bf06070 */
[----:B------:R-:W-:Y:S01]  /*0130*/  IMAD.X R7, RZ, RZ, RZ, P1 ;  /* 0x000000ffff077224 */ /* 0x000fe200008e06ff */
[----:B------:R-:W-:-:S04]  /*0140*/  ISETP.GT.U32.AND P1, PT, R6, UR4, PT ;  /* 0x0000000406007c0c */ /* 0x000fc8000bf24070 */
[C---:B------:R-:W-:Y:S02]  /*0150*/  ISETP.GE.U32.AND.EX P0, PT, R7.reuse, RZ, PT, P0 ;  /* 0x000000ff0700720c */ /* 0x040fe40003f06100 */
[C---:B------:R-:W-:Y:S02]  /*0160*/  ISETP.GT.U32.AND.EX P1, PT, R7.reuse, RZ, PT, P1 ;  /* 0x000000ff0700720c */ /* 0x040fe40003f24110 */
[----:B------:R-:W-:Y:S02]  /*0170*/  SEL R2, RZ, 0x1, P0 ;  /* 0x00000001ff027807 */ /* 0x000fe40000000000 */
[----:B------:R-:W-:Y:S02]  /*0180*/  SEL R5, R6, UR4, P1 ;  /* 0x0000000406057c07 */ /* 0x000fe40008800000 */
[----:B------:R-:W-:Y:S02]  /*0190*/  SEL R4, R7, RZ, P1 ;  /* 0x000000ff07047207 */ /* 0x000fe40000800000 */
[----:B------:R-:W-:-:S04]  /*01a0*/  IADD3 R5, P0, P1, R5, -R6, -R2 ;  /* 0x8000000605057210 */ /* 0x000fc8000791e802 */
[----:B------:R-:W-:-:S04]  /*01b0*/  IADD3.X R4, PT, PT, R4, -0x1, ~R7, P0, P1 ;  /* 0xffffffff04047810 */ /* 0x000fc800007e2c07 */
[----:B------:R-:W-:-:S13]  /*01c0*/  ISETP.NE.U32.AND P0, PT, R4, RZ, PT ;  /* 0x000000ff0400720c */ /* 0x000fda0003f05070 */
[----:B------:R-:W-:Y:S05]  /*01d0*/  @P0 BRA `(.L_x_10) ;  /* 0x0000000000500947 */ /* 0x000fea0003800000 */
[----:B------:R-:W0:Y:S01]  /*01e0*/  I2F.U32.RP R4, R0 ;  /* 0x0000000000047306 */ /* 0x000e220000209000 */
[----:B------:R-:W-:Y:S01]  /*01f0*/  IMAD.MOV R9, RZ, RZ, -R0 ;  /* 0x000000ffff097224 */ /* 0x000fe200078e0a00 */
[----:B------:R-:W-:-:S06]  /*0200*/  ISETP.NE.U32.AND P2, PT, R0, RZ, PT ;  /* 0x000000ff0000720c */ /* 0x000fcc0003f45070 */
[----:B0-----:R-:W0:Y:S02]  /*0210*/  MUFU.RCP R4, R4 ;  /* 0x0000000400047308 */ /* 0x001e240000001000 */
[----:B0-----:R-:W-:-:S06]  /*0220*/  VIADD R6, R4, 0xffffffe ;  /* 0x0ffffffe04067836 */ /* 0x001fcc0000000000 */
[----:B------:R0:W1:Y:S02]  /*0230*/  F2I.FTZ.U32.TRUNC.NTZ R7, R6 ;  /* 0x0000000600077305 */ /* 0x000064000021f000 */
[----:B0-----:R-:W-:Y:S02]  /*0240*/  IMAD.MOV.U32 R6, RZ, RZ, RZ ;  /* 0x000000ffff067224 */ /* 0x001fe400078e00ff */
[----:B-1----:R-:W-:-:S04]  /*0250*/  IMAD R9, R9, R7, RZ ;  /* 0x0000000709097224 */ /* 0x002fc800078e02ff */
[----:B------:R-:W-:-:S06]  /*0260*/  IMAD.HI.U32 R8, R7, R9, R6 ;  /* 0x0000000907087227 */ /* 0x000fcc00078e0006 */
[----:B------:R-:W-:-:S04]  /*0270*/  IMAD.HI.U32 R4, R8, R5, RZ ;  /* 0x0000000508047227 */ /* 0x000fc800078e00ff */
[----:B------:R-:W-:-:S04]  /*0280*/  IMAD.MOV R7, RZ, RZ, -R4 ;  /* 0x000000ffff077224 */ /* 0x000fc800078e0a04 */
[----:B------:R-:W-:-:S05]  /*0290*/  IMAD R5, R0, R7, R5 ;  /* 0x0000000700057224 */ /* 0x000fca00078e0205 */
[----:B------:R-:W-:-:S13]  /*02a0*/  ISETP.GE.U32.AND P0, PT, R5, R0, PT ;  /* 0x000000000500720c */ /* 0x000fda0003f06070 */
[----:B------:R-:W-:Y:S02]  /*02b0*/  @P0 IMAD.IADD R5, R5, 0x1, -R0 ;  /* 0x0000000105050824 */ /* 0x000fe400078e0a00 */
[----:B------:R-:W-:-:S03]  /*02c0*/  @P0 VIADD R4, R4, 0x1 ;  /* 0x0000000104040836 */ /* 0x000fc60000000000 */
[----:B------:R-:W-:Y:S01]  /*02d0*/  ISETP.GE.U32.AND P1, PT, R5, R0, PT ;  /* 0x000000000500720c */ /* 0x000fe20003f26070 */
[----:B------:R-:W-:-:S12]  /*02e0*/  IMAD.MOV.U32 R5, RZ, RZ, RZ ;  /* 0x000000ffff057224 */ /* 0x000fd800078e00ff */
[----:B------:R-:W-:Y:S02]  /*02f0*/  @P1 IADD3 R4, PT, PT, R4, 0x1, RZ ;  /* 0x0000000104041810 */ /* 0x000fe40007ffe0ff */
[----:B------:R-:W-:Y:S01]  /*0300*/  @!P2 LOP3.LUT R4, RZ, R0, RZ, 0x33, !PT ;  /* 0x00000000ff04a212 */ /* 0x000fe200078e33ff */
[----:B------:R-:W-:Y:S06]  /*0310*/  BRA `(.L_x_11) ;  /* 0x0000000000087947 */ /* 0x000fec0003800000 */
.L_x_10:
[----:B------:R-:W-:-:S07]  /*0320*/  MOV R6, 0x340 ;  /* 0x0000034000067802 */ /* 0x000fce0000000f00 */
[----:B------:R-:W-:Y:S05]  /*0330*/  CALL.REL.NOINC `($__internal_1_$__cuda_sm20_div_u64) ;  /* 0x0000001400487944 */ /* 0x000fea0003c00000 */
.L_x_11:
[----:B------:R-:W-:Y:S05]  /*0340*/  BSYNC.RECONVERGENT B1 ;  /* 0x0000000000017941 */ /* 0x000fea0003800200 */
.L_x_9:
[----:B------:R-:W-:Y:S01]  /*0350*/  IADD3 R2, P1, PT, R4, R2, RZ ;  /* 0x0000000204027210 */ /* 0x000fe20007f3e0ff */
[----:B------:R-:W0:Y:S01]  /*0360*/  LDC R11, c[0x0][0x388] ;  /* 0x0000e200ff0b7b82 */ /* 0x000e220000000800 */
[----:B------:R-:W-:Y:S02]  /*0370*/  BSSY.RECONVERGENT B1, `(.L_x_12) ;  /* 0x0000044000017945 */ /* 0x000fe40003800200 */
[----:B------:R-:W-:Y:S01]  /*0380*/  LOP3.LUT R6, R2, 0x3, RZ, 0xc0, !PT ;  /* 0x0000000302067812 */ /* 0x000fe200078ec0ff */
[----:B------:R-:W-:-:S03]  /*0390*/  IMAD.X R5, RZ, RZ, R5, P1 ;  /* 0x000000ffff057224 */ /* 0x000fc600008e0605 */
[----:B------:R-:W-:Y:S01]  /*03a0*/  ISETP.NE.U32.AND P0, PT, R6, 0x3, PT ;  /* 0x000000030600780c */ /* 0x000fe20003f05070 */
[----:B------:R-:W1:Y:S03]  /*03b0*/  LDC R4, c[0x0][0x388] ;  /* 0x0000e200ff047b82 */ /* 0x000e660000000800 */
[----:B------:R-:W-:-:S05]  /*03c0*/  ISETP.NE.AND.EX P0, PT, RZ, RZ, PT, P0 ;  /* 0x000000ffff00720c */ /* 0x000fca0003f05300 */
[----:B------:R-:W2:Y:S01]  /*03d0*/  LDC.64 R12, c[0x0][0x358] ;  /* 0x0000d600ff0c7b82 */ /* 0x000ea20000000a00 */
[----:B0-----:R-:W-:-:S07]  /*03e0*/  SHF.R.S32.HI R11, RZ, 0x1f, R11 ;  /* 0x0000001fff0b7819 */ /* 0x001fce000001140b */
[----:B------:R-:W-:Y:S05]  /*03f0*/  @!P0 BRA `(.L_x_13) ;  /* 0x0000000000ec8947 */ /* 0x000fea0003800000 */
[----:B------:R-:W0:Y:S01]  /*0400*/  LDCU.64 UR6, c[0x0][0x380] ;  /* 0x00007000ff0677ac */ /* 0x000e220008000a00 */
[----:B------:R-:W-:Y:S02]  /*0410*/  VIADD R7, R2, 0x1 ;  /* 0x0000000102077836 */ /* 0x000fe40000000000 */
[----:B------:R-:W-:-:S03]  /*0420*/  IMAD.MOV.U32 R6, RZ, RZ, RZ ;  /* 0x000000ffff067224 */ /* 0x000fc600078e00ff */
[----:B------:R-:W-:Y:S02]  /*0430*/  LOP3.LUT R7, R7, 0x3, RZ, 0xc0, !PT ;  /* 0x0000000307077812 */ /* 0x000fe400078ec0ff */
[----:B0-----:R-:W-:-:S04]  /*0440*/  LEA R8, P0, R3, UR6, 0x2 ;  /* 0x0000000603087c11 */ /* 0x001fc8000f8010ff */
[----:B------:R-:W-:-:S09]  /*0450*/  LEA.HI.X R9, R3, UR7, R10, 0x2, P0 ;  /* 0x0000000703097c11 */ /* 0x000fd200080f140a */
.L_x_17:
[----:B0-----:R-:W-:Y:S01]  /*0460*/  LOP3.LUT R14, R10, R11, RZ, 0xfc, !PT ;  /* 0x0000000b0a0e7212 */ /* 0x001fe200078efcff */
[----:B------:R-:W-:Y:S01]  /*0470*/  BSSY.RECONVERGENT B2, `(.L_x_14) ;  /* 0x0000025000027945 */ /* 0x000fe20003800200 */
[----:B------:R-:W-:Y:S01]  /*0480*/  IADD3 R7, P0, PT, R7, -0x1, RZ ;  /* 0xffffffff07077810 */ /* 0x000fe20007f1e0ff */
[----:B------:R-:W-:Y:S01]  /*0490*/  IMAD.MOV.U32 R15, RZ, RZ, R9 ;  /* 0x000000ffff0f7224 */ /* 0x000fe200078e0009 */
[----:B------:R-:W-:Y:S01]  /*04a0*/  ISETP.NE.U32.AND P1, PT, R14, RZ, PT ;  /* 0x000000ff0e00720c */ /* 0x000fe20003f25070 */
[----:B------:R-:W-:Y:S01]  /*04b0*/  IMAD.MOV.U32 R14, RZ, RZ, R8 ;  /* 0x000000ffff0e7224 */ /* 0x000fe200078e0008 */
[----:B------:R-:W-:Y:S02]  /*04c0*/  IADD3.X R6, PT, PT, R6, -0x1, RZ, P0, !PT ;  /* 0xffffffff06067810 */ /* 0x000fe400007fe4ff */
[----:B------:R-:W-:-:S04]  /*04d0*/  ISETP.NE.U32.AND P0, PT, R7, RZ, PT ;  /* 0x000000ff0700720c */ /* 0x000fc80003f05070 */
[----:B------:R-:W-:-:S05]  /*04e0*/  ISETP.NE.AND.EX P0, PT, R6, RZ, PT, P0 ;  /* 0x000000ff0600720c */ /* 0x000fca0003f05300 */
[----:B------:R-:W-:Y:S08]  /*04f0*/  @P1 BRA `(.L_x_15) ;  /* 0x00000000005c1947 */ /* 0x000ff00003800000 */
[----:B------:R-:W-:-:S04]  /*0500*/  IMAD.U32 R16, RZ, RZ, UR10 ;  /* 0x0000000aff107e24 */ /* 0x000fc8000f8e00ff */
[----:B------:R-:W0:Y:S01]  /*0510*/  I2F.U32.RP R17, R16 ;  /* 0x0000001000117306 */ /* 0x000e220000209000 */
[----:B------:R-:W-:-:S07]  /*0520*/  ISETP.NE.U32.AND P3, PT, R16, RZ, PT ;  /* 0x000000ff1000720c */ /* 0x000fce0003f65070 */
[----:B0-----:R-:W0:Y:S02]  /*0530*/  MUFU.RCP R17, R17 ;  /* 0x0000001100117308 */ /* 0x001e240000001000 */
[----:B0-----:R-:W-:-:S06]  /*0540*/  IADD3 R8, PT, PT, R17, 0xffffffe, RZ ;  /* 0x0ffffffe11087810 */ /* 0x001fcc0007ffe0ff */
[----:B------:R0:W3:Y:S02]  /*0550*/  F2I.FTZ.U32.TRUNC.NTZ R9, R8 ;  /* 0x0000000800097305 */ /* 0x0000e4000021f000 */
[----:B0-----:R-:W-:Y:S02]  /*0560*/  IMAD.MOV.U32 R8, RZ, RZ, RZ ;  /* 0x000000ffff087224 */ /* 0x001fe400078e00ff */
[----:B---3--:R-:W-:-:S04]  /*0570*/  IMAD R18, R9, R16, RZ ;  /* 0x0000001009127224 */ /* 0x008fc800078e02ff */
[----:B------:R-:W-:-:S04]  /*0580*/  IMAD.MOV R19, RZ, RZ, -R18 ;  /* 0x000000ffff137224 */ /* 0x000fc800078e0a12 */
[----:B------:R-:W-:-:S06]  /*0590*/  IMAD.HI.U32 R18, R9, R19, R8 ;  /* 0x0000001309127227 */ /* 0x000fcc00078e0008 */
[----:B------:R-:W-:-:S04]  /*05a0*/  IMAD.HI.U32 R18, R18, R3, RZ ;  /* 0x0000000312127227 */ /* 0x000fc800078e00ff */
[----:B------:R-:W-:-:S04]  /*05b0*/  IMAD.MOV R9, RZ, RZ, -R18 ;  /* 0x000000ffff097224 */ /* 0x000fc800078e0a12 */
[----:B------:R-:W-:-:S05]  /*05c0*/  IMAD R9, R16, R9, R3 ;  /* 0x0000000910097224 */ /* 0x000fca00078e0203 */
[----:B------:R-:W-:-:S13]  /*05d0*/  ISETP.GE.U32.AND P1, PT, R9, R16, PT ;  /* 0x000000100900720c */ /* 0x000fda0003f26070 */
[----:B------:R-:W-:Y:S02]  /*05e0*/  @P1 IMAD.IADD R9, R9, 0x1, -R16 ;  /* 0x0000000109091824 */ /* 0x000fe400078e0a10 */
[----:B------:R-:W-:-:S03]  /*05f0*/  @P1 VIADD R18, R18, 0x1 ;  /* 0x0000000112121836 */ /* 0x000fc60000000000 */
[----:B------:R-:W-:-:S13]  /*0600*/  ISETP.GE.U32.AND P2, PT, R9, R16, PT ;  /* 0x000000100900720c */ /* 0x000fda0003f46070 */
[----:B------:R-:W-:Y:S01]  /*0610*/  @P2 VIADD R18, R18, 0x1 ;  /* 0x0000000112122836 */ /* 0x000fe20000000000 */
[----:B------:R-:W-:-:S04]  /*0620*/  @!P3 LOP3.LUT R18, RZ, R16, RZ, 0x33, !PT ;  /* 0x00000010ff12b212 */ /* 0x000fc800078e33ff */
[----:B------:R-:W-:Y:S01]  /*0630*/  MOV R17, R18 ;  /* 0x0000001200117202 */ /* 0x000fe20000000f00 */
[----:B------:R-:W-:-:S04]  /*0640*/  IMAD.MOV R8, RZ, RZ, -R18 ;  /* 0x000000ffff087224 */ /* 0x000fc800078e0a12 */
[----:B------:R-:W-:Y:S01]  /*0650*/  IMAD R8, R16, R8, R3 ;  /* 0x0000000810087224 */ /* 0x000fe200078e0203 */
[----:B------:R-:W-:Y:S06]  /*0660*/  BRA `(.L_x_16) ;  /* 0x0000000000147947 */ /* 0x000fec0003800000 */
.L_x_15:
[----:B------:R-:W-:-:S07]  /*0670*/  MOV R8, 0x690 ;  /* 0x0000069000087802 */ /* 0x000fce0000000f00 */
[----:B-12---:R-:W-:Y:S05]  /*0680*/  CALL.REL.NOINC `($__internal_0_$__cuda_sm20_div_s64) ;  /* 0x0000000c00447944 */ /* 0x006fea0003c00000 */
[----:B------:R-:W-:Y:S02]  /*0690*/  IMAD.MOV R8, RZ, RZ, -R17 ;  /* 0x000000ffff087224 */ /* 0x000fe400078e0a11 */
[----:B------:R-:W-:-:S04]  /*06a0*/  IMAD.U32 R16, RZ, RZ, UR10 ;  /* 0x0000000aff107e24 */ /* 0x000fc8000f8e00ff */
[----:B------:R-:W-:-:S07]  /*06b0*/  IMAD R8, R8, R16, R3 ;  /* 0x0000001008087224 */ /* 0x000fce00078e0203 */
.L_x_16:
[----:B------:R-:W-:Y:S05]  /*06c0*/  BSYNC.RECONVERGENT B2 ;  /* 0x0000000000027941 */ /* 0x000fea0003800200 */
.L_x_14:
[----:B------:R-:W-:Y:S02]  /*06d0*/  IADD3 R17, PT, PT, R8, 0x1, R17 ;  /* 0x0000000108117810 */ /* 0x000fe40007ffe011 */
[C---:B------:R-:W-:Y:S02]  /*06e0*/  LEA R8, P2, R0.reuse, R14, 0x2 ;  /* 0x0000000e00087211 */ /* 0x040fe400078410ff */
[----:B------:R-:W-:Y:S02]  /*06f0*/  ISETP.NE.AND P1, PT, R17, R16, PT ;  /* 0x000000101100720c */ /* 0x000fe40003f25270 */
[----:B------:R-:W-:-:S11]  /*0700*/  LEA.HI.X R9, R0, R15, RZ, 0x2, P2 ;  /* 0x0000000f00097211 */ /* 0x000fd600010f14ff */
[C---:B--2---:R-:W-:Y:S01]  /*0710*/  @P1 R2UR UR6, R12.reuse ;  /* 0x000000000c0612ca */ /* 0x044fe200000e0000 */
[----:B------:R-:W-:Y:S01]  /*0720*/  @!P1 IMAD.MOV.U32 R17, RZ, RZ, 0x3f800000 ;  /* 0x3f800000ff119424 */ /* 0x000fe200078e00ff */
[C---:B------:R-:W-:Y:S02]  /*0730*/  @P1 R2UR UR7, R13.reuse ;  /* 0x000000000d0712ca */ /* 0x040fe400000e0000 */
[----:B------:R-:W-:Y:S02]  /*0740*/  @!P1 R2UR UR12, R12 ;  /* 0x000000000c0c92ca */ /* 0x000fe400000e0000 */
[----:B------:R-:W-:-:S09]  /*0750*/  @!P1 R2UR UR13, R13 ;  /* 0x000000000d0d92ca */ /* 0x000fd200000e0000 */
[----:B------:R0:W-:Y:S04]  /*0760*/  @P1 STG.E desc[UR6][R14.64], RZ ;  /* 0x000000ff0e001986 */ /* 0x0001e8000c101906 */
[----:B------:R0:W-:Y:S01]  /*0770*/  @!P1 STG.E desc[UR12][R14.64], R17 ;  /* 0x000000110e009986 */ /* 0x0001e2000c10190c */
[----:B------:R-:W-:-:S05]  /*0780*/  IADD3 R3, P1, PT, R0, R3, RZ ;  /* 0x0000000300037210 */ /* 0x000fca0007f3e0ff */
[----:B------:R-:W-:Y:S01]  /*0790*/  IMAD.X R10, RZ, RZ, R10, P1 ;  /* 0x000000ffff0a7224 */ /* 0x000fe200008e060a */
[----:B------:R-:W-:Y:S07]  /*07a0*/  @P0 BRA `(.L_x_17) ;  /* 0xfffffffc002c0947 */ /* 0x000fee000383ffff */
.L_x_13:
[----:B------:R-:W-:Y:S05]  /*07b0*/  BSYNC.RECONVERGENT B1 ;  /* 0x0000000000017941 */ /* 0x000fea0003800200 */
.L_x_12:
[----:B------:R-:W-:-:S04]  /*07c0*/  ISETP.GE.U32.AND P0, PT, R2, 0x3, PT ;  /* 0x000000030200780c */ /* 0x000fc80003f06070 */
[----:B------:R-:W-:-:S13]  /*07d0*/  ISETP.GE.U32.AND.EX P0, PT, R5, RZ, PT, P0 ;  /* 0x000000ff0500720c */ /* 0x000fda0003f06100 */
[----:B------:R-:W-:Y:S05]  /*07e0*/  @!P0 BRA `(.L_x_8) ;  /* 0x0000000800e08947 */ /* 0x000fea0003800000 */
.L_x_30:
[----:B------:R-:W-:Y:S01]  /*07f0*/  LOP3.LUT R2, R10, R11, RZ, 0xfc, !PT ;  /* 0x0000000b0a027212 */ /* 0x000fe200078efcff */
[----:B------:R-:W-:Y:S03]  /*0800*/  BSSY.RECONVERGENT B1, `(.L_x_18) ;  /* 0x000001f000017945 */ /* 0x000fe60003800200 */
[----:B------:R-:W-:-:S13]  /*0810*/  ISETP.NE.U32.AND P0, PT, R2, RZ, PT ;  /* 0x000000ff0200720c */ /* 0x000fda0003f05070 */
[----:B------:R-:W-:Y:S05]  /*0820*/  @P0 BRA `(.L_x_19) ;  /* 0x0000000000580947 */ /* 0x000fea0003800000 */
[----:B------:R-:W-:-:S04]  /*0830*/  IMAD.U32 R2, RZ, RZ, UR11 ;  /* 0x0000000bff027e24 */ /* 0x000fc8000f8e00ff */
[----:B------:R-:W3:Y:S01]  /*0840*/  I2F.U32.RP R8, R2 ;  /* 0x0000000200087306 */ /* 0x000ee20000209000 */
[----:B------:R-:W-:-:S07]  /*0850*/  ISETP.NE.U32.AND P2, PT, R2, RZ, PT ;  /* 0x000000ff0200720c */ /* 0x000fce0003f45070 */
[----:B---3--:R-:W3:Y:S02]  /*0860*/  MUFU.RCP R8, R8 ;  /* 0x0000000800087308 */ /* 0x008ee40000001000 */
[----:B---3--:R-:W-:-:S06]  /*0870*/  VIADD R6, R8, 0xffffffe ;  /* 0x0ffffffe08067836 */ /* 0x008fcc0000000000 */
[----:B------:R3:W4:Y:S02]  /*0880*/  F2I.FTZ.U32.TRUNC.NTZ R7, R6 ;  /* 0x0000000600077305 */ /* 0x000724000021f000 */
[----:B---3--:R-:W-:Y:S02]  /*0890*/  HFMA2 R6, -RZ, RZ, 0, 0 ;  /* 0x00000000ff067431 */ /* 0x008fe400000001ff */
[----:B----4-:R-:W-:-:S04]  /*08a0*/  IMAD R5, R7, R2, RZ ;  /* 0x0000000207057224 */ /* 0x010fc800078e02ff */
[----:B------:R-:W-:-:S04]  /*08b0*/  IMAD.MOV R5, RZ, RZ, -R5 ;  /* 0x000000ffff057224 */ /* 0x000fc800078e0a05 */
[----:B0-----:R-:W-:-:S06]  /*08c0*/  IMAD.HI.U32 R14, R7, R5, R6 ;  /* 0x00000005070e7227 */ /* 0x001fcc00078e0006 */
        /* <DEDUP_REMOVED lines=8> */
[----:B------:R-:W-:-:S05]  /*0950*/  @!P2 LOP3.LUT R5, RZ, R2, RZ, 0x33, !PT ;  /* 0x00000002ff05a212 */ /* 0x000fca00078e33ff */
[----:B------:R-:W-:-:S04]  /*0960*/  IMAD.MOV R6, RZ, RZ, -R5 ;  /* 0x000000ffff067224 */ /* 0x000fc800078e0a05 */
[----:B------:R-:W-:Y:S01]  /*0970*/  IMAD R6, R2, R6, R3 ;  /* 0x0000000602067224 */ /* 0x000fe200078e0203 */
[----:B------:R-:W-:Y:S06]  /*0980*/  BRA `(.L_x_20) ;  /* 0x0000000000187947 */ /* 0x000fec0003800000 */
.L_x_19:
[----:B------:R-:W-:-:S07]  /*0990*/  MOV R8, 0x9b0 ;  /* 0x000009b000087802 */ /* 0x000fce0000000f00 */
[----:B012---:R-:W-:Y:S05]  /*09a0*/  CALL.REL.NOINC `($__internal_0_$__cuda_sm20_div_s64) ;  /* 0x00000008007c7944 */ /* 0x007fea0003c00000 */
[----:B------:R-:W-:Y:S01]  /*09b0*/  IMAD.MOV R6, RZ, RZ, -R17 ;  /* 0x000000ffff067224 */ /* 0x000fe200078e0a11 */
[----:B------:R-:W-:Y:S01]  /*09c0*/  MOV R5, R17 ;  /* 0x0000001100057202 */ /* 0x000fe20000000f00 */
[----:B------:R-:W-:-:S04]  /*09d0*/  IMAD.U32 R2, RZ, RZ, UR11 ;  /* 0x0000000bff027e24 */ /* 0x000fc8000f8e00ff */
[----:B------:R-:W-:-:S07]  /*09e0*/  IMAD R6, R6, R2, R3 ;  /* 0x0000000206067224 */ /* 0x000fce00078e0203 */
.L_x_20:
[----:B------:R-:W-:Y:S05]  /*09f0*/  BSYNC.RECONVERGENT B1 ;  /* 0x0000000000017941 */ /* 0x000fea0003800200 */
.L_x_18:
[----:B------:R-:W-:Y:S01]  /*0a00*/  IADD3 R5, PT, PT, R6, 0x1, R5 ;  /* 0x0000000106057810 */ /* 0x000fe20007ffe005 */
[----:B------:R-:W-:Y:S01]  /*0a10*/  BSSY.RECONVERGENT B1, `(.L_x_21) ;  /* 0x000002b000017945 */ /* 0x000fe20003800200 */
[----:B------:R-:W-:Y:S02]  /*0a20*/  LEA R6, P1, R3, UR8, 0x2 ;  /* 0x0000000803067c11 */ /* 0x000fe4000f8210ff */
[----:B------:R-:W-:Y:S02]  /*0a30*/  ISETP.NE.AND P0, PT, R5, R2, PT ;  /* 0x000000020500720c */ /* 0x000fe40003f05270 */
[----:B------:R-:W-:Y:S02]  /*0a40*/  LEA.HI.X R7, R3, UR9, R10, 0x2, P1 ;  /* 0x0000000903077c11 */ /* 0x000fe400088f140a */
[----:B------:R-:W-:-:S05]  /*0a50*/  IADD3 R3, P1, PT, R0, R3, RZ ;  /* 0x0000000300037210 */ /* 0x000fca0007f3e0ff */
[----:B------:R-:W-:-:S04]  /*0a60*/  IMAD.X R10, RZ, RZ, R10, P1 ;  /* 0x000000ffff0a7224 */ /* 0x000fc800008e060a */
[C---:B--2---:R-:W-:Y:S01]  /*0a70*/  @!P0 R2UR UR6, R12.reuse ;  /* 0x000000000c0682ca */ /* 0x044fe200000e0000 */
[----:B------:R-:W-:Y:S01]  /*0a80*/  @!P0 IMAD.MOV.U32 R9, RZ, RZ, 0x3f800000 ;  /* 0x3f800000ff098424 */ /* 0x000fe200078e00ff */
[C---:B------:R-:W-:Y:S02]  /*0a90*/  @!P0 R2UR UR7, R13.reuse ;  /* 0x000000000d0782ca */ /* 0x040fe400000e0000 */
[----:B------:R-:W-:Y:S02]  /*0aa0*/  @P0 R2UR UR12, R12 ;  /* 0x000000000c0c02ca */ /* 0x000fe400000e0000 */
[----:B------:R-:W-:Y:S02]  /*0ab0*/  @P0 R2UR UR13, R13 ;  /* 0x000000000d0d02ca */ /* 0x000fe400000e0000 */
[----:B------:R-:W-:-:S07]  /*0ac0*/  LOP3.LUT R5, R10, R11, RZ, 0xfc, !PT ;  /* 0x0000000b0a057212 */ /* 0x000fce00078efcff */
[----:B------:R0:W-:Y:S04]  /*0ad0*/  @!P0 STG.E desc[UR6][R6.64], R9 ;  /* 0x0000000906008986 */ /* 0x0001e8000c101906 */
[----:B------:R0:W-:Y:S01]  /*0ae0*/  @P0 STG.E desc[UR12][R6.64], RZ ;  /* 0x000000ff06000986 */ /* 0x0001e2000c10190c */
[----:B------:R-:W-:-:S13]  /*0af0*/  ISETP.NE.U32.AND P0, PT, R5, RZ, PT ;  /* 0x000000ff0500720c */ /* 0x000fda0003f05070 */
[----:B0-----:R-:W-:Y:S05]  /*0b00*/  @P0 BRA `(.L_x_22) ;  /* 0x0000000000540947 */ /* 0x001fea0003800000 */
[----:B------:R-:W0:Y:S01]  /*0b10*/  I2F.U32.RP R8, R2 ;  /* 0x0000000200087306 */ /* 0x000e220000209000 */
[----:B------:R-:W-:-:S07]  /*0b20*/  ISETP.NE.U32.AND P2, PT, R2, RZ, PT ;  /* 0x000000ff0200720c */ /* 0x000fce0003f45070 */
[----:B0-----:R-:W0:Y:S02]  /*0b30*/  MUFU.RCP R8, R8 ;  /* 0x0000000800087308 */ /* 0x001e240000001000 */
[----:B0-----:R-:W-:-:S06]  /*0b40*/  VIADD R6, R8, 0xffffffe ;  /* 0x0ffffffe08067836 */ /* 0x001fcc0000000000 */
[----:B------:R0:W2:Y:S02]  /*0b50*/  F2I.FTZ.U32.TRUNC.NTZ R7, R6 ;  /* 0x0000000600077305 */ /* 0x0000a4000021f000 */
[----:B0-----:R-:W-:Y:S02]  /*0b60*/  IMAD.MOV.U32 R6, RZ, RZ, RZ ;  /* 0x000000ffff067224 */ /* 0x001fe400078e00ff */
[----:B--2---:R-:W-:-:S04]  /*0b70*/  IMAD.MOV R5, RZ, RZ, -R7 ;  /* 0x000000ffff057224 */ /* 0x004fc800078e0a07 */
[----:B------:R-:W-:-:S04]  /*0b80*/  IMAD R5, R5, R2, RZ ;  /* 0x0000000205057224 */ /* 0x000fc800078e02ff */
[----:B------:R-:W-:-:S06]  /*0b90*/  IMAD.HI.U32 R14, R7, R5, R6 ;  /* 0x00000005070e7227 */ /* 0x000fcc00078e0006 */
[----:B------:R-:W-:-:S04]  /*0ba0*/  IMAD.HI.U32 R5, R14, R3, RZ ;  /* 0x000000030e057227 */ /* 0x000fc800078e00ff */
[----:B------:R-:W-:-:S04]  /*0bb0*/  IMAD.MOV R7, RZ, RZ, -R5 ;  /* 0x000000ffff077224 */ /* 0x000fc800078e0a05 */
[----:B------:R-:W-:-:S05]  /*0bc0*/  IMAD R7, R2, R7, R3 ;  /* 0x0000000702077224 */ /* 0x000fca00078e0203 */
[----:B------:R-:W-:-:S13]  /*0bd0*/  ISETP.GE.U32.AND P0, PT, R7, R2, PT ;  /* 0x000000020700720c */ /* 0x000fda0003f06070 */
[----:B------:R-:W-:Y:S01]  /*0be0*/  @P0 IMAD.IADD R7, R7, 0x1, -R2 ;  /* 0x0000000107070824 */ /* 0x000fe200078e0a02 */
[----:B------:R-:W-:-:S04]  /*0bf0*/  @P0 IADD3 R5, PT, PT, R5, 0x1, RZ ;  /* 0x0000000105050810 */ /* 0x000fc80007ffe0ff */
[----:B------:R-:W-:-:S13]  /*0c00*/  ISETP.GE.U32.AND P1, PT, R7, R2, PT ;  /* 0x000000020700720c */ /* 0x000fda0003f26070 */
[----:B------:R-:W-:Y:S01]  /*0c10*/  @P1 VIADD R5, R5, 0x1 ;  /* 0x0000000105051836 */ /* 0x000fe20000000000 */
[----:B------:R-:W-:-:S05]  /*0c20*/  @!P2 LOP3.LUT R5, RZ, R2, RZ, 0x33, !PT ;  /* 0x00000002ff05a212 */ /* 0x000fca00078e33ff */
[----:B------:R-:W-:-:S04]  /*0c30*/  IMAD.MOV R6, RZ, RZ, -R5 ;  /* 0x000000ffff067224 */ /* 0x000fc800078e0a05 */
[----:B------:R-:W-:Y:S01]  /*0c40*/  IMAD R6, R2, R6, R3 ;  /* 0x0000000602067224 */ /* 0x000fe200078e0203 */
[----:B------:R-:W-:Y:S06]  /*0c50*/  BRA `(.L_x_23) ;  /* 0x0000000000187947 */ /* 0x000fec0003800000 */
.L_x_22:
[----:B------:R-:W-:-:S07]  /*0c60*/  MOV R8, 0xc80 ;  /* 0x00000c8000087802 */ /* 0x000fce0000000f00 */
[----:B-1----:R-:W-:Y:S05]  /*0c70*/  CALL.REL.NOINC `($__internal_0_$__cuda_sm20_div_s64) ;  /* 0x0000000400c87944 */ /* 0x002fea0003c00000 */
[--C-:B------:R-:W-:Y:S02]  /*0c80*/  IMAD.MOV R6, RZ, RZ, -R17.reuse ;  /* 0x000000ffff067224 */ /* 0x100fe400078e0a11 */
[----:B------:R-:W-:Y:S02]  /*0c90*/  IMAD.U32 R2, RZ, RZ, UR11 ;  /* 0x0000000bff027e24 */ /* 0x000fe4000f8e00ff */
[----:B------:R-:W-:Y:S02]  /*0ca0*/  IMAD.MOV.U32 R5, RZ, RZ, R17 ;  /* 0x000000ffff057224 */ /* 0x000fe400078e0011 */
[----:B------:R-:W-:-:S07]  /*0cb0*/  IMAD R6, R6, R2, R3 ;  /* 0x0000000206067224 */ /* 0x000fce00078e0203 */
.L_x_23:
[----:B------:R-:W-:Y:S05]  /*0cc0*/  BSYNC.RECONVERGENT B1 ;  /* 0x0000000000017941 */ /* 0x000fea0003800200 */
.L_x_21:
[----:B------:R-:W-:Y:S01]  /*0cd0*/  IADD3 R5, PT, PT, R6, 0x1, R5 ;  /* 0x0000000106057810 */ /* 0x000fe20007ffe005 */
[----:B------:R-:W-:Y:S01]  /*0ce0*/  BSSY.RECONVERGENT B1, `(.L_x_24) ;  /* 0x000002b000017945 */ /* 0x000fe20003800200 */
[----:B------:R-:W-:Y:S02]  /*0cf0*/  LEA R6, P1, R3, UR8, 0x2 ;  /* 0x0000000803067c11 */ /* 0x000fe4000f8210ff */
[----:B------:R-:W-:Y:S02]  /*0d00*/  ISETP.NE.AND P0, PT, R5, R2, PT ;  /* 0x000000020500720c */ /* 0x000fe40003f05270 */
[----:B------:R-:W-:Y:S02]  /*0d10*/  LEA.HI.X R7, R3, UR9, R10, 0x2, P1 ;  /* 0x0000000903077c11 */ /* 0x000fe400088f140a */
[----:B------:R-:W-:-:S05]  /*0d20*/  IADD3 R3, P1, PT, R0, R3, RZ ;  /* 0x0000000300037210 */ /* 0x000fca0007f3e0ff */
[----:B------:R-:W-:-:S04]  /*0d30*/  IMAD.X R10, RZ, RZ, R10, P1 ;  /* 0x000000ffff0a7224 */ /* 0x000fc800008e060a */
[C---:B------:R-:W-:Y:S01]  /*0d40*/  @P0 R2UR UR6, R12.reuse ;  /* 0x000000000c0602ca */ /* 0x040fe200000e0000 */
[----:B------:R-:W-:Y:S01]  /*0d50*/  @!P0 IMAD.MOV.U32 R9, RZ, RZ, 0x3f800000 ;  /* 0x3f800000ff098424 */ /* 0x000fe200078e00ff */
[C---:B------:R-:W-:Y:S02]  /*0d60*/  @P0 R2UR UR7, R13.reuse ;  /* 0x000000000d0702ca */ /* 0x040fe400000e0000 */
[----:B------:R-:W-:Y:S02]  /*0d70*/  @!P0 R2UR UR12, R12 ;  /* 0x000000000c0c82ca */ /* 0x000fe400000e0000 */
[----:B------:R-:W-:Y:S02]  /*0d80*/  @!P0 R2UR UR13, R13 ;  /* 0x000000000d0d82ca */ /* 0x000fe400000e0000 */
[----:B------:R-:W-:-:S07]  /*0d90*/  LOP3.LUT R5, R10, R11, RZ, 0xfc, !PT ;  /* 0x0000000b0a057212 */ /* 0x000fce00078efcff */
[----:B------:R0:W-:Y:S04]  /*0da0*/  @P0 STG.E desc[UR6][R6.64], RZ ;  /* 0x000000ff06000986 */ /* 0x0001e8000c101906 */
[----:B------:R0:W-:Y:S01]  /*0db0*/  @!P0 STG.E desc[UR12][R6.64], R9 ;  /* 0x0000000906008986 */ /* 0x0001e2000c10190c */
[----:B------:R-:W-:-:S13]  /*0dc0*/  ISETP.NE.U32.AND P0, PT, R5, RZ, PT ;  /* 0x000000ff0500720c */ /* 0x000fda0003f05070 */
[----:B0-----:R-:W-:Y:S05]  /*0dd0*/  @P0 BRA `(.L_x_25) ;  /* 0x0000000000540947 */ /* 0x001fea0003800000 */
[----:B------:R-:W0:Y:S01]  /*0de0*/  I2F.U32.RP R8, R2 ;  /* 0x0000000200087306 */ /* 0x000e220000209000 */
[----:B------:R-:W-:-:S07]  /*0df0*/  ISETP.NE.U32.AND P2, PT, R2, RZ, PT ;  /* 0x000000ff0200720c */ /* 0x000fce0003f45070 */
[----:B0-----:R-:W0:Y:S02]  /*0e00*/  MUFU.RCP R8, R8 ;  /* 0x0000000800087308 */ /* 0x001e240000001000 */
[----:B0-----:R-:W-:-:S06]  /*0e10*/  IADD3 R6, PT, PT, R8, 0xffffffe, RZ ;  /* 0x0ffffffe08067810 */ /* 0x001fcc0007ffe0ff */
        /* <DEDUP_REMOVED lines=17> */
.L_x_25:
[----:B------:R-:W-:-:S07]  /*0f30*/  MOV R8, 0xf50 ;  /* 0x00000f5000087802 */ /* 0x000fce0000000f00 */
[----:B-1----:R-:W-:Y:S05]  /*0f40*/  CALL.REL.NOINC `($__internal_0_$__cuda_sm20_div_s64) ;  /* 0x0000000400147944 */ /* 0x002fea0003c00000 */
[----:B------:R-:W-:Y:S01]  /*0f50*/  IADD3 R6, PT, PT, -R17, RZ, RZ ;  /* 0x000000ff11067210 */ /* 0x000fe20007ffe1ff */
[----:B------:R-:W-:Y:S02]  /*0f60*/  IMAD.U32 R2, RZ, RZ, UR11 ;  /* 0x0000000bff027e24 */ /* 0x000fe4000f8e00ff */
[----:B------:R-:W-:Y:S02]  /*0f70*/  IMAD.MOV.U32 R5, RZ, RZ, R17 ;  /* 0x000000ffff057224 */ /* 0x000fe400078e0011 */
[----:B------:R-:W-:-:S07]  /*0f80*/  IMAD R6, R6, R2, R3 ;  /* 0x0000000206067224 */ /* 0x000fce00078e0203 */
.L_x_26:
[----:B------:R-:W-:Y:S05]  /*0f90*/  BSYNC.RECONVERGENT B1 ;  /* 0x0000000000017941 */ /* 0x000fea0003800200 */
.L_x_24:
        /* <DEDUP_REMOVED lines=26> */
[----:B------:R-:W-:-:S05]  /*1140*/  IMAD.HI.U32 R5, R14, R3, RZ ;  /* 0x000000030e057227 */ /* 0x000fca00078e00ff */
[----:B------:R-:W-:-:S05]  /*1150*/  IADD3 R7, PT, PT, -R5, RZ, RZ ;  /* 0x000000ff05077210 */ /* 0x000fca0007ffe1ff */
        /* <DEDUP_REMOVED lines=10> */
.L_x_28:
[----:B------:R-:W-:-:S07]  /*1200*/  MOV R8, 0x1220 ;  /* 0x0000122000087802 */ /* 0x000fce0000000f00 */
[----:B-1----:R-:W-:Y:S05]  /*1210*/  CALL.REL.NOINC `($__internal_0_$__cuda_sm20_div_s64) ;  /* 0x0000000000607944 */ /* 0x002fea0003c00000 */
[--C-:B------:R-:W-:Y:S02]  /*1220*/  IMAD.MOV R6, RZ, RZ, -R17.reuse ;  /* 0x000000ffff067224 */ /* 0x100fe400078e0a11 */
[----:B------:R-:W-:Y:S02]  /*1230*/  IMAD.U32 R2, RZ, RZ, UR11 ;  /* 0x0000000bff027e24 */ /* 0x000fe4000f8e00ff */
[----:B------:R-:W-:Y:S02]  /*1240*/  IMAD.MOV.U32 R5, RZ, RZ, R17 ;  /* 0x000000ffff057224 */ /* 0x000fe400078e0011 */
[----:B------:R-:W-:-:S07]  /*1250*/  IMAD R6, R6, R2, R3 ;  /* 0x0000000206067224 */ /* 0x000fce00078e0203 */
.L_x_29:
[----:B------:R-:W-:Y:S05]  /*1260*/  BSYNC.RECONVERGENT B1 ;  /* 0x0000000000017941 */ /* 0x000fea0003800200 */
.L_x_27:
[----:B------:R-:W-:Y:S02]  /*1270*/  IADD3 R5, PT, PT, R6, 0x1, R5 ;  /* 0x0000000106057810 */ /* 0x000fe40007ffe005 */
[----:B------:R-:W-:Y:S02]  /*1280*/  LEA R6, P1, R3, UR8, 0x2 ;  /* 0x0000000803067c11 */ /* 0x000fe4000f8210ff */
[----:B------:R-:W-:Y:S02]  /*1290*/  ISETP.NE.AND P0, PT, R5, R2, PT ;  /* 0x000000020500720c */ /* 0x000fe40003f05270 */
[----:B------:R-:W-:-:S11]  /*12a0*/  LEA.HI.X R7, R3, UR9, R10, 0x2, P1 ;  /* 0x0000000903077c11 */ /* 0x000fd600088f140a */
[C---:B------:R-:W-:Y:S02]  /*12b0*/  @P0 R2UR UR6, R12.reuse ;  /* 0x000000000c0602ca */ /* 0x040fe400000e0000 */
[C---:B------:R-:W-:Y:S02]  /*12c0*/  @P0 R2UR UR7, R13.reuse ;  /* 0x000000000d0702ca */ /* 0x040fe400000e0000 */
[----:B------:R-:W-:Y:S02]  /*12d0*/  @!P0 R2UR UR12, R12 ;  /* 0x000000000c0c82ca */ /* 0x000fe400000e0000 */
[----:B------:R-:W-:Y:S02]  /*12e0*/  @!P0 R2UR UR13, R13 ;  /* 0x000000000d0d82ca */ /* 0x000fe400000e0000 */
[----:B------:R-:W-:-:S07]  /*12f0*/  @!P0 MOV R5, 0x3f800000 ;  /* 0x3f80000000058802 */ /* 0x000fce0000000f00 */
[----:B------:R3:W-:Y:S04]  /*1300*/  @P0 STG.E desc[UR6][R6.64], RZ ;  /* 0x000000ff06000986 */ /* 0x0007e8000c101906 */
[----:B------:R3:W-:Y:S01]  /*1310*/  @!P0 STG.E desc[UR12][R6.64], R5 ;  /* 0x0000000506008986 */ /* 0x0007e2000c10190c */
[----:B------:R-:W-:-:S05]  /*1320*/  IADD3 R3, P0, PT, R0, R3, RZ ;  /* 0x0000000300037210 */ /* 0x000fca0007f1e0ff */
[----:B------:R-:W-:Y:S01]  /*1330*/  IMAD.X R10, RZ, RZ, R10, P0 ;  /* 0x000000ffff0a7224 */ /* 0x000fe200000e060a */
[----:B------:R-:W-:-:S04]  /*1340*/  ISETP.GE.U32.AND P0, PT, R3, UR4, PT ;  /* 0x0000000403007c0c */ /* 0x000fc8000bf06070 */
[----:B------:R-:W-:-:S13]  /*1350*/  ISETP.GE.U32.AND.EX P0, PT, R10, RZ, PT, P0 ;  /* 0x000000ff0a00720c */ /* 0x000fda0003f06100 */
[----:B---3--:R-:W-:Y:S05]  /*1360*/  @!P0 BRA `(.L_x_30) ;  /* 0xfffffff400208947 */ /* 0x008fea000383ffff */
.L_x_8:
[----:B------:R-:W-:Y:S05]  /*1370*/  BSYNC.RECONVERGENT B0 ;  /* 0x0000000000007941 */ /* 0x000fea0003800200 */
.L_x_7:
[----:B------:R-:W-:Y:S06]  /*1380*/  BAR.SYNC.DEFER_BLOCKING 0x0 ;  /* 0x0000000000007b1d */ /* 0x000fec0000010000 */
[----:B------:R-:W-:Y:S05]  /*1390*/  EXIT ;  /* 0x000000000000794d */ /* 0x000fea0003800000 */
        .weak           $__internal_0_$__cuda_sm20_div_s64
        .type           $__internal_0_$__cuda_sm20_div_s64,@function
        .size           $__internal_0_$__cuda_sm20_div_s64,($__internal_1_$__cuda_sm20_div_u64 - $__internal_0_$__cuda_sm20_div_s64)
$__internal_0_$__cuda_sm20_div_s64:
[-C--:B------:R-:W-:Y:S02]  /*13a0*/  IADD3 R17, P2, PT, RZ, -R4.reuse, RZ ;  /* 0x80000004ff117210 */ /* 0x080fe40007f5e0ff */
[----:B------:R-:W-:Y:S02]  /*13b0*/  ISETP.GE.AND P1, PT, R11, RZ, PT ;  /* 0x000000ff0b00720c */ /* 0x000fe40003f26270 */
[----:B------:R-:W-:Y:S01]  /*13c0*/  ISETP.GE.AND P4, PT, R10, RZ, PT ;  /* 0x000000ff0a00720c */ /* 0x000fe20003f86270 */
[----:B------:R-:W-:Y:S01]  /*13d0*/  IMAD.X R18, RZ, RZ, ~R11, P2 ;  /* 0x000000ffff127224 */ /* 0x000fe200010e0e0b */
[----:B------:R-:W-:-:S04]  /*13e0*/  SEL R16, R17, R4, !P1 ;  /* 0x0000000411107207 */ /* 0x000fc80004800000 */
[----:B------:R-:W-:-:S04]  /*13f0*/  SEL R17, R18, R11, !P1 ;  /* 0x0000000b12117207 */ /* 0x000fc80004800000 */
[----:B------:R-:W0:Y:S08]  /*1400*/  I2F.U64.RP R26, R16 ;  /* 0x00000010001a7312 */ /* 0x000e300000309000 */
[----:B0-----:R-:W0:Y:S02]  /*1410*/  MUFU.RCP R26, R26 ;  /* 0x0000001a001a7308 */ /* 0x001e240000001000 */
[----:B0-----:R-:W-:-:S06]  /*1420*/  VIADD R18, R26, 0x1ffffffe ;  /* 0x1ffffffe1a127836 */ /* 0x001fcc0000000000 */
[----:B------:R-:W0:Y:S02]  /*1430*/  F2I.U64.TRUNC R18, R18 ;  /* 0x0000001200127311 */ /* 0x000e24000020d800 */
[----:B0-----:R-:W-:-:S04]  /*1440*/  IMAD.WIDE.U32 R20, R18, R16, RZ ;  /* 0x0000001012147225 */ /* 0x001fc800078e00ff */
[C---:B------:R-:W-:Y:S01]  /*1450*/  IMAD R9, R18.reuse, R17, R21 ;  /* 0x0000001112097224 */ /* 0x040fe200078e0215 */
[----:B------:R-:W-:Y:S01]  /*1460*/  IADD3 R21, P1, PT, RZ, -R20, RZ ;  /* 0x80000014ff157210 */ /* 0x000fe20007f3e0ff */
[----:B------:R-:W-:Y:S02]  /*1470*/  IMAD.MOV.U32 R23, RZ, RZ, R18 ;  /* 0x000000ffff177224 */ /* 0x000fe400078e0012 */
[----:B------:R-:W-:Y:S02]  /*1480*/  IMAD R9, R19, R16, R9 ;  /* 0x0000001013097224 */ /* 0x000fe400078e0209 */
[----:B------:R-:W-:-:S04]  /*1490*/  IMAD.HI.U32 R22, R18, R21, RZ ;  /* 0x0000001512167227 */ /* 0x000fc800078e00ff */
[----:B------:R-:W-:-:S04]  /*14a0*/  IMAD.X R9, RZ, RZ, ~R9, P1 ;  /* 0x000000ffff097224 */ /* 0x000fc800008e0e09 */
[----:B------:R-:W-:-:S04]  /*14b0*/  IMAD.WIDE.U32 R24, P1, R18, R9, R22 ;  /* 0x0000000912187225 */ /* 0x000fc80007820016 */
[----:B------:R-:W-:-:S04]  /*14c0*/  IMAD.HI.U32 R24, P2, R19, R21, R24 ;  /* 0x0000001513187227 */ /* 0x000fc80007840018 */
[CC--:B------:R-:W-:Y:S02]  /*14d0*/  IMAD R25, R19.reuse, R9.reuse, RZ ;  /* 0x0000000913197224 */ /* 0x0c0fe400078e02ff */
[----:B------:R-:W-:-:S03]  /*14e0*/  IMAD.HI.U32 R9, R19, R9, RZ ;  /* 0x0000000913097227 */ /* 0x000fc600078e00ff */
[----:B------:R-:W-:Y:S01]  /*14f0*/  IADD3 R25, P3, PT, R25, R24, RZ ;  /* 0x0000001819197210 */ /* 0x000fe20007f7e0ff */
[----:B------:R-:W-:-:S04]  /*1500*/  IMAD.X R9, R9, 0x1, R19, P1 ;  /* 0x0000000109097824 */ /* 0x000fc800008e0613 */
[----:B------:R-:W-:Y:S01]  /*1510*/  IMAD.WIDE.U32 R20, R25, R16, RZ ;  /* 0x0000001019147225 */ /* 0x000fe200078e00ff */
[----:B------:R-:W-:-:S03]  /*1520*/  IADD3.X R23, PT, PT, RZ, RZ, R9, P3, P2 ;  /* 0x000000ffff177210 */ /* 0x000fc60001fe4409 */
[----:B------:R-:W-:Y:S01]  /*1530*/  IMAD R9, R25, R17, R21 ;  /* 0x0000001119097224 */ /* 0x000fe200078e0215 */
[----:B------:R-:W-:Y:S02]  /*1540*/  IADD3 R20, P1, PT, RZ, -R20, RZ ;  /* 0x80000014ff147210 */ /* 0x000fe40007f3e0ff */
[-C--:B------:R-:W-:Y:S01]  /*1550*/  IADD3 R21, P5, PT, RZ, -R3.reuse, RZ ;  /* 0x80000003ff157210 */ /* 0x080fe20007fbe0ff */
[----:B------:R-:W-:Y:S02]  /*1560*/  IMAD R9, R23, R16, R9 ;  /* 0x0000001017097224 */ /* 0x000fe400078e0209 */
[----:B------:R-:W-:Y:S01]  /*1570*/  IMAD.HI.U32 R24, R25, R20, RZ ;  /* 0x0000001419187227 */ /* 0x000fe200078e00ff */
[----:B------:R-:W-:Y:S02]  /*1580*/  SEL R21, R21, R3, !P4 ;  /* 0x0000000315157207 */ /* 0x000fe40006000000 */
[----:B------:R-:W-:Y:S01]  /*1590*/  IADD3.X R18, PT, PT, RZ, ~R9, RZ, P1, !PT ;  /* 0x80000009ff127210 */ /* 0x000fe20000ffe4ff */
[----:B------:R-:W-:-:S04]  /*15a0*/  IMAD.X R19, RZ, RZ, ~R10, P5 ;  /* 0x000000ffff137224 */ /* 0x000fc800028e0e0a */
[----:B------:R-:W-:-:S04]  /*15b0*/  IMAD.WIDE.U32 R24, P1, R25, R18, R24 ;  /* 0x0000001219187225 */ /* 0x000fc80007820018 */
[----:B------:R-:W-:-:S04]  /*15c0*/  IMAD.HI.U32 R9, P2, R23, R20, R24 ;  /* 0x0000001417097227 */ /* 0x000fc80007840018 */
[CC--:B------:R-:W-:Y:S02]  /*15d0*/  IMAD R20, R23.reuse, R18.reuse, RZ ;  /* 0x0000001217147224 */ /* 0x0c0fe400078e02ff */
[----:B------:R-:W-:-:S03]  /*15e0*/  IMAD.HI.U32 R18, R23, R18, RZ ;  /* 0x0000001217127227 */ /* 0x000fc600078e00ff */
[----:B------:R-:W-:Y:S01]  /*15f0*/  IADD3 R9, P3, PT, R20, R9, RZ ;  /* 0x0000000914097210 */ /* 0x000fe20007f7e0ff */
[----:B------:R-:W-:Y:S01]  /*1600*/  IMAD.X R23, R18, 0x1, R23, P1 ;  /* 0x0000000112177824 */ /* 0x000fe200008e0617 */
[----:B------:R-:W-:Y:S01]  /*1610*/  SEL R20, R19, R10, !P4 ;  /* 0x0000000a13147207 */ /* 0x000fe20006000000 */
[----:B------:R-:W-:Y:S02]  /*1620*/  IMAD.MOV.U32 R19, RZ, RZ, RZ ;  /* 0x000000ffff137224 */ /* 0x000fe400078e00ff */
[----:B------:R-:W-:Y:S01]  /*1630*/  IMAD.HI.U32 R18, R9, R21, RZ ;  /* 0x0000001509127227 */ /* 0x000fe200078e00ff */
[----:B------:R-:W-:-:S03]  /*1640*/  IADD3.X R23, PT, PT, RZ, RZ, R23, P3, P2 ;  /* 0x000000ffff177210 */ /* 0x000fc60001fe4417 */
[----:B------:R-:W-:-:S04]  /*1650*/  IMAD.WIDE.U32 R18, R9, R20, R18 ;  /* 0x0000001409127225 */ /* 0x000fc800078e0012 */
[C---:B------:R-:W-:Y:S02]  /*1660*/  IMAD R9, R23.reuse, R20, RZ ;  /* 0x0000001417097224 */ /* 0x040fe400078e02ff */
[----:B------:R-:W-:-:S04]  /*1670*/  IMAD.HI.U32 R18, P1, R23, R21, R18 ;  /* 0x0000001517127227 */ /* 0x000fc80007820012 */
[----:B------:R-:W-:Y:S01]  /*1680*/  IMAD.HI.U32 R23, R23, R20, RZ ;  /* 0x0000001417177227 */ /* 0x000fe200078e00ff */
[----:B------:R-:W-:-:S03]  /*1690*/  IADD3 R9, P2, PT, R9, R18, RZ ;  /* 0x0000001209097210 */ /* 0x000fc60007f5e0ff */
[----:B------:R-:W-:Y:S02]  /*16a0*/  IMAD.X R23, RZ, RZ, R23, P1 ;  /* 0x000000ffff177224 */ /* 0x000fe400008e0617 */
[----:B------:R-:W-:-:S04]  /*16b0*/  IMAD.WIDE.U32 R18, R9, R16, RZ ;  /* 0x0000001009127225 */ /* 0x000fc800078e00ff */
[----:B------:R-:W-:Y:S01]  /*16c0*/  IMAD.X R23, RZ, RZ, R23, P2 ;  /* 0x000000ffff177224 */ /* 0x000fe200010e0617 */
[----:B------:R-:W-:Y:S01]  /*16d0*/  IADD3 R21, P2, PT, -R18, R21, RZ ;  /* 0x0000001512157210 */ /* 0x000fe20007f5e1ff */
[C---:B------:R-:W-:Y:S02]  /*16e0*/  IMAD R19, R9.reuse, R17, R19 ;  /* 0x0000001109137224 */ /* 0x040fe400078e0213 */
[----:B------:R-:W-:Y:S01]  /*16f0*/  VIADD R22, R9, 0x1 ;  /* 0x0000000109167836 */ /* 0x000fe20000000000 */
[-C--:B------:R-:W-:Y:S01]  /*1700*/  ISETP.GE.U32.AND P1, PT, R21, R16.reuse, PT ;  /* 0x000000101500720c */ /* 0x080fe20003f26070 */
[----:B------:R-:W-:-:S04]  /*1710*/  IMAD R19, R23, R16, R19 ;  /* 0x0000001017137224 */ /* 0x000fc800078e0213 */
[----:B------:R-:W-:Y:S01]  /*1720*/  IMAD.X R19, R20, 0x1, ~R19, P2 ;  /* 0x0000000114137824 */ /* 0x000fe200010e0e13 */
[----:B------:R-:W-:-:S04]  /*1730*/  IADD3 R18, P2, PT, R21, -R16, RZ ;  /* 0x8000001015127210 */ /* 0x000fc80007f5e0ff */
[CC--:B------:R-:W-:Y:S02]  /*1740*/  ISETP.GE.U32.AND.EX P1, PT, R19.reuse, R17.reuse, PT, P1 ;  /* 0x000000111300720c */ /* 0x0c0fe40003f26110 */
[----:B------:R-:W-:Y:S02]  /*1750*/  IADD3.X R20, PT, PT, R19, ~R17, RZ, P2, !PT ;  /* 0x8000001113147210 */ /* 0x000fe400017fe4ff */
[----:B------:R-:W-:Y:S02]  /*1760*/  SEL R21, R18, R21, P1 ;  /* 0x0000001512157207 */ /* 0x000fe40000800000 */
[----:B------:R-:W-:Y:S02]  /*1770*/  SEL R22, R22, R9, P1 ;  /* 0x0000000916167207 */ /* 0x000fe40000800000 */
[----:B------:R-:W-:Y:S02]  /*1780*/  SEL R19, R20, R19, P1 ;  /* 0x0000001314137207 */ /* 0x000fe40000800000 */
[----:B------:R-:W-:Y:S01]  /*1790*/  ISETP.GE.U32.AND P1, PT, R21, R16, PT ;  /* 0x000000101500720c */ /* 0x000fe20003f26070 */
[----:B------:R-:W-:Y:S01]  /*17a0*/  VIADD R9, R22, 0x1 ;  /* 0x0000000116097836 */ /* 0x000fe20000000000 */
[----:B------:R-:W-:-:S02]  /*17b0*/  LOP3.LUT R16, R11, R10, RZ, 0x3c, !PT ;  /* 0x0000000a0b107212 */ /* 0x000fc400078e3cff */
[----:B------:R-:W-:Y:S02]  /*17c0*/  ISETP.GE.U32.AND.EX P1, PT, R19, R17, PT, P1 ;  /* 0x000000111300720c */ /* 0x000fe40003f26110 */
[----:B------:R-:W-:Y:S02]  /*17d0*/  ISETP.GE.AND P2, PT, R16, RZ, PT ;  /* 0x000000ff1000720c */ /* 0x000fe40003f46270 */
[----:B------:R-:W-:Y:S01]  /*17e0*/  SEL R17, R9, R22, P1 ;  /* 0x0000001609117207 */ /* 0x000fe20000800000 */
[----:B------:R-:W-:Y:S01]  /*17f0*/  IMAD.MOV.U32 R9, RZ, RZ, 0x0 ;  /* 0x00000000ff097424 */ /* 0x000fe200078e00ff */
[----:B------:R-:W-:-:S03]  /*1800*/  ISETP.NE.U32.AND P1, PT, R4, RZ, PT ;  /* 0x000000ff0400720c */ /* 0x000fc60003f25070 */
[----:B------:R-:W-:Y:S01]  /*1810*/  IMAD.MOV R16, RZ, RZ, -R17 ;  /* 0x000000ffff107224 */ /* 0x000fe200078e0a11 */
[----:B------:R-:W-:-:S04]  /*1820*/  ISETP.NE.AND.EX P1, PT, R11, RZ, PT, P1 ;  /* 0x000000ff0b00720c */ /* 0x000fc80003f25310 */
[----:B------:R-:W-:-:S04]  /*1830*/  SEL R17, R16, R17, !P2 ;  /* 0x0000001110117207 */ /* 0x000fc80005000000 */
[----:B------:R-:W-:Y:S01]  /*1840*/  SEL R17, R17, 0xffffffff, P1 ;  /* 0xffffffff11117807 */ /* 0x000fe20000800000 */
[----:B------:R-:W-:Y:S06]  /*1850*/  RET.REL.NODEC R8 `(_Z6Init_PPfi) ;  /* 0xffffffe408e87950 */ /* 0x000fec0003c3ffff */
        .weak           $__internal_1_$__cuda_sm20_div_u64
        .type           $__internal_1_$__cuda_sm20_div_u64,@function
        .size           $__internal_1_$__cuda_sm20_div_u64,(.L_x_37 - $__internal_1_$__cuda_sm20_div_u64)
$__internal_1_$__cuda_sm20_div_u64:
[----:B------:R-:W-:Y:S02]  /*1860*/  IMAD.MOV.U32 R14, RZ, RZ, R0 ;  /* 0x000000ffff0e7224 */ /* 0x000fe400078e0000 */
[----:B------:R-:W-:-:S04]  /*1870*/  IMAD.MOV.U32 R15, RZ, RZ, RZ ;  /* 0x000000ffff0f7224 */ /* 0x000fc800078e00ff */
[----:B------:R-:W0:Y:S08]  /*1880*/  I2F.U64.RP R7, R14 ;  /* 0x0000000e00077312 */ /* 0x000e300000309000 */
[----:B0-----:R-:W0:Y:S02]  /*1890*/  MUFU.RCP R7, R7 ;  /* 0x0000000700077308 */ /* 0x001e240000001000 */
[----:B0-----:R-:W-:-:S06]  /*18a0*/  IADD3 R8, PT, PT, R7, 0x1ffffffe, RZ ;  /* 0x1ffffffe07087810 */ /* 0x001fcc0007ffe0ff */
[----:B------:R-:W0:Y:S02]  /*18b0*/  F2I.U64.TRUNC R8, R8 ;  /* 0x0000000800087311 */ /* 0x000e24000020d800 */
[----:B0-----:R-:W-:-:S04]  /*18c0*/  IMAD.WIDE.U32 R12, R8, R0, RZ ;  /* 0x00000000080c7225 */ /* 0x001fc800078e00ff */
[----:B------:R-:W-:Y:S01]  /*18d0*/  IMAD R13, R9, R0, R13 ;  /* 0x00000000090d7224 */ /* 0x000fe200078e020d */
[----:B------:R-:W-:-:S05]  /*18e0*/  IADD3 R11, P0, PT, RZ, -R12, RZ ;  /* 0x8000000cff0b7210 */ /* 0x000fca0007f1e0ff */
[----:B------:R-:W-:-:S04]  /*18f0*/  IMAD.HI.U32 R12, R8, R11, RZ ;  /* 0x0000000b080c7227 */ /* 0x000fc800078e00ff */
[----:B------:R-:W-:Y:S02]  /*1900*/  IMAD.X R17, RZ, RZ, ~R13, P0 ;  /* 0x000000ffff117224 */ /* 0x000fe400000e0e0d */
[----:B------:R-:W-:Y:S02]  /*1910*/  IMAD.MOV.U32 R13, RZ, RZ, R8 ;  /* 0x000000ffff0d7224 */ /* 0x000fe400078e0008 */
[-C--:B------:R-:W-:Y:S02]  /*1920*/  IMAD R15, R9, R17.reuse, RZ ;  /* 0x00000011090f7224 */ /* 0x080fe400078e02ff */
[----:B------:R-:W-:-:S04]  /*1930*/  IMAD.WIDE.U32 R12, P0, R8, R17, R12 ;  /* 0x00000011080c7225 */ /* 0x000fc8000780000c */
[----:B------:R-:W-:-:S04]  /*1940*/  IMAD.HI.U32 R7, R9, R17, RZ ;  /* 0x0000001109077227 */ /* 0x000fc800078e00ff */
[----:B------:R-:W-:-:S04]  /*1950*/  IMAD.HI.U32 R12, P1, R9, R11, R12 ;  /* 0x0000000b090c7227 */ /* 0x000fc8000782000c */
[----:B------:R-:W-:Y:S01]  /*1960*/  IMAD.X R7, R7, 0x1, R9, P0 ;  /* 0x0000000107077824 */ /* 0x000fe200000e0609 */
[----:B------:R-:W-:-:S04]  /*1970*/  IADD3 R13, P2, PT, R15, R12, RZ ;  /* 0x0000000c0f0d7210 */ /* 0x000fc80007f5e0ff */
[----:B------:R-:W-:Y:S01]  /*1980*/  IADD3.X R7, PT, PT, RZ, RZ, R7, P2, P1 ;  /* 0x000000ffff077210 */ /* 0x000fe200017e2407 */
[----:B------:R-:W-:-:S03]  /*1990*/  IMAD.WIDE.U32 R8, R13, R0, RZ ;  /* 0x000000000d087225 */ /* 0x000fc600078e00ff */
[----:B------:R-:W-:Y:S01]  /*19a0*/  IADD3 R11, P0, PT, RZ, -R8, RZ ;  /* 0x80000008ff0b7210 */ /* 0x000fe20007f1e0ff */
[----:B------:R-:W-:Y:S02]  /*19b0*/  IMAD R8, R7, R0, R9 ;  /* 0x0000000007087224 */ /* 0x000fe400078e0209 */
[----:B------:R-:W-:Y:S02]  /*19c0*/  IMAD.MOV.U32 R9, RZ, RZ, RZ ;  /* 0x000000ffff097224 */ /* 0x000fe400078e00ff */
[----:B------:R-:W-:-:S04]  /*19d0*/  IMAD.HI.U32 R12, R13, R11, RZ ;  /* 0x0000000b0d0c7227 */ /* 0x000fc800078e00ff */
[----:B------:R-:W-:-:S04]  /*19e0*/  IMAD.X R8, RZ, RZ, ~R8, P0 ;  /* 0x000000ffff087224 */ /* 0x000fc800000e0e08 */
[----:B------:R-:W-:-:S04]  /*19f0*/  IMAD.WIDE.U32 R12, P0, R13, R8, R12 ;  /* 0x000000080d0c7225 */ /* 0x000fc8000780000c */
[C---:B------:R-:W-:Y:S02]  /*1a00*/  IMAD R14, R7.reuse, R8, RZ ;  /* 0x00000008070e7224 */ /* 0x040fe400078e02ff */
[----:B------:R-:W-:-:S04]  /*1a10*/  IMAD.HI.U32 R11, P1, R7, R11, R12 ;  /* 0x0000000b070b7227 */ /* 0x000fc8000782000c */
[----:B------:R-:W-:Y:S01]  /*1a20*/  IMAD.HI.U32 R8, R7, R8, RZ ;  /* 0x0000000807087227 */ /* 0x000fe200078e00ff */
[----:B------:R-:W-:-:S03]  /*1a30*/  IADD3 R11, P2, PT, R14, R11, RZ ;  /* 0x0000000b0e0b7210 */ /* 0x000fc60007f5e0ff */
[----:B------:R-:W-:Y:S02]  /*1a40*/  IMAD.X R7, R8, 0x1, R7, P0 ;  /* 0x0000000108077824 */ /* 0x000fe400000e0607 */
[----:B------:R-:W-:-:S03]  /*1a50*/  IMAD.HI.U32 R8, R11, R5, RZ ;  /* 0x000000050b087227 */ /* 0x000fc600078e00ff */
[----:B------:R-:W-:Y:S01]  /*1a60*/  IADD3.X R7, PT, PT, RZ, RZ, R7, P2, P1 ;  /* 0x000000ffff077210 */ /* 0x000fe200017e2407 */
[----:B------:R-:W-:-:S04]  /*1a70*/  IMAD.WIDE.U32 R8, R11, R4, R8 ;  /* 0x000000040b087225 */ /* 0x000fc800078e0008 */
[C---:B------:R-:W-:Y:S02]  /*1a80*/  IMAD R11, R7.reuse, R4, RZ ;  /* 0x00000004070b7224 */ /* 0x040fe400078e02ff */
[----:B------:R-:W-:-:S04]  /*1a90*/  IMAD.HI.U32 R8, P0, R7, R5, R8 ;  /* 0x0000000507087227 */ /* 0x000fc80007800008 */
[----:B------:R-:W-:Y:S01]  /*1aa0*/  IMAD.HI.U32 R7, R7, R4, RZ ;  /* 0x0000000407077227 */ /* 0x000fe200078e00ff */
[----:B------:R-:W-:-:S04]  /*1ab0*/  IADD3 R11, P1, PT, R11, R8, RZ ;  /* 0x000000080b0b7210 */ /* 0x000fc80007f3e0ff */
[----:B------:R-:W-:Y:S01]  /*1ac0*/  IADD3.X R7, PT, PT, R7, RZ, RZ, P0, !PT ;  /* 0x000000ff07077210 */ /* 0x000fe200007fe4ff */
[----:B------:R-:W-:-:S04]  /*1ad0*/  IMAD.WIDE.U32 R8, R11, R0, RZ ;  /* 0x000000000b087225 */ /* 0x000fc800078e00ff */
[----:B------:R-:W-:Y:S01]  /*1ae0*/  IMAD.X R7, RZ, RZ, R7, P1 ;  /* 0x000000ffff077224 */ /* 0x000fe200008e0607 */
[----:B------:R-:W-:-:S03]  /*1af0*/  IADD3 R13, P0, PT, -R8, R5, RZ ;  /* 0x00000005080d7210 */ /* 0x000fc60007f1e1ff */
[----:B------:R-:W-:Y:S01]  /*1b00*/  IMAD R9, R7, R0, R9 ;  /* 0x0000000007097224 */ /* 0x000fe200078e0209 */
[----:B------:R-:W-:-:S03]  /*1b10*/  IADD3 R5, P1, PT, -R0, R13, RZ ;  /* 0x0000000d00057210 */ /* 0x000fc60007f3e1ff */
[----:B------:R-:W-:Y:S01]  /*1b20*/  IMAD.X R12, R4, 0x1, ~R9, P0 ;  /* 0x00000001040c7824 */ /* 0x000fe200000e0e09 */
[----:B------:R-:W-:Y:S02]  /*1b30*/  ISETP.GE.U32.AND P0, PT, R13, R0, PT ;  /* 0x000000000d00720c */ /* 0x000fe40003f06070 */
[----:B------:R-:W-:Y:S02]  /*1b40*/  IADD3 R4, P2, PT, R11, 0x1, RZ ;  /* 0x000000010b047810 */ /* 0x000fe40007f5e0ff */
[C---:B------:R-:W-:Y:S02]  /*1b50*/  ISETP.GE.U32.AND.EX P0, PT, R12.reuse, RZ, PT, P0 ;  /* 0x000000ff0c00720c */ /* 0x040fe40003f06100 */
[----:B------:R-:W-:Y:S01]  /*1b60*/  IADD3.X R9, PT, PT, R12, -0x1, RZ, P1, !PT ;  /* 0xffffffff0c097810 */ /* 0x000fe20000ffe4ff */
[----:B------:R-:W-:Y:S01]  /*1b70*/  IMAD.X R8, RZ, RZ, R7, P2 ;  /* 0x000000ffff087224 */ /* 0x000fe200010e0607 */
[----:B------:R-:W-:Y:S02]  /*1b80*/  SEL R11, R4, R11, P0 ;  /* 0x0000000b040b7207 */ /* 0x000fe40000000000 */
[----:B------:R-:W-:-:S02]  /*1b90*/  SEL R5, R5, R13, P0 ;  /* 0x0000000d05057207 */ /* 0x000fc40000000000 */
[----:B------:R-:W-:Y:S01]  /*1ba0*/  SEL R8, R8, R7, P0 ;  /* 0x0000000708087207 */ /* 0x000fe20000000000 */
[----:B------:R-:W-:Y:S01]  /*1bb0*/  IMAD.MOV.U32 R7, RZ, RZ, 0x0 ;  /* 0x00000000ff077424 */ /* 0x000fe200078e00ff */
[----:B------:R-:W-:Y:S02]  /*1bc0*/  IADD3 R4, P2, PT, R11, 0x1, RZ ;  /* 0x000000010b047810 */ /* 0x000fe40007f5e0ff */
[----:B------:R-:W-:Y:S02]  /*1bd0*/  SEL R9, R9, R12, P0 ;  /* 0x0000000c09097207 */ /* 0x000fe40000000000 */
[----:B------:R-:W-:Y:S01]  /*1be0*/  ISETP.GE.U32.AND P0, PT, R5, R0, PT ;  /* 0x000000000500720c */ /* 0x000fe20003f06070 */
[----:B------:R-:W-:Y:S01]  /*1bf0*/  IMAD.X R5, RZ, RZ, R8, P2 ;  /* 0x000000ffff057224 */ /* 0x000fe200010e0608 */
[----:B------:R-:W-:Y:S02]  /*1c00*/  ISETP.NE.U32.AND P1, PT, R0, RZ, PT ;  /* 0x000000ff0000720c */ /* 0x000fe40003f25070 */
[----:B------:R-:W-:-:S02]  /*1c10*/  ISETP.GE.U32.AND.EX P0, PT, R9, RZ, PT, P0 ;  /* 0x000000ff0900720c */ /* 0x000fc40003f06100 */
[----:B------:R-:W-:Y:S02]  /*1c20*/  ISETP.NE.AND.EX P1, PT, RZ, RZ, PT, P1 ;  /* 0x000000ffff00720c */ /* 0x000fe40003f25310 */
[----:B------:R-:W-:Y:S02]  /*1c30*/  SEL R4, R4, R11, P0 ;  /* 0x0000000b04047207 */ /* 0x000fe40000000000 */
[----:B------:R-:W-:Y:S02]  /*1c40*/  SEL R5, R5, R8, P0 ;  /* 0x0000000805057207 */ /* 0x000fe40000000000 */
[----:B------:R-:W-:Y:S02]  /*1c50*/  SEL R4, R4, 0xffffffff, P1 ;  /* 0xffffffff04047807 */ /* 0x000fe40000800000 */
[----:B------:R-:W-:Y:S01]  /*1c60*/  SEL R5, R5, 0xffffffff, P1 ;  /* 0xffffffff05057807 */ /* 0x000fe20000800000 */
[----:B------:R-:W-:Y:S06]  /*1c70*/  RET.REL.NODEC R6 `(_Z6Init_PPfi) ;  /* 0xffffffe006e07950 */ /* 0x000fec0003c3ffff */
.L_x_31:
        /* <DEDUP_REMOVED lines=16> */
.L_x_37:


//--------------------- .text._Z10initIdeMatPfi   --------------------------
	.section	.text._Z10initIdeMatPfi,"ax",@progbits
	.align	128
        .global         _Z10initIdeMatPfi
        .type           _Z10initIdeMatPfi,@function
        .size           _Z10initIdeMatPfi,(.L_x_40 - _Z10initIdeMatPfi)
        .other          _Z10initIdeMatPfi,@"STO_CUDA_ENTRY STV_DEFAULT"
_Z10initIdeMatPfi:
.text._Z10initIdeMatPfi:
[----:B------:R-:W-:Y:S01]  /*0000*/  LDC R1, c[0x0][0x37c] ;  /* 0x0000df00ff017b82 */ /* 0x000fe20000000800 */
[----:B------:R-:W0:Y:S07]  /*0010*/  S2R R11, SR_TID.X ;  /* 0x00000000000b7919 */ /* 0x000e2e0000002100 */
[----:B------:R-:W0:Y:S01]  /*0020*/  S2UR UR4, SR_CTAID.X ;  /* 0x00000000000479c3 */ /* 0x000e220000002500 */
[----:B------:R-:W-:Y:S07]  /*0030*/  BSSY.RECONVERGENT B0, `(.L_x_32) ;  /* 0x0000037000007945 */ /* 0x000fee0003800200 */
[----:B------:R-:W0:Y:S08]  /*0040*/  LDC R12, c[0x0][0x360] ;  /* 0x0000d800ff0c7b82 */ /* 0x000e300000000800 */
[----:B------:R-:W1:Y:S01]  /*0050*/  LDC R2, c[0x0][0x388] ;  /* 0x0000e200ff027b82 */ /* 0x000e620000000800 */
[----:B0-----:R-:W-:-:S02]  /*0060*/  IMAD R11, R12, UR4, R11 ;  /* 0x000000040c0b7c24 */ /* 0x001fc4000f8e020b */
[----:B-1----:R-:W-:-:S05]  /*0070*/  IMAD R0, R2, R2, RZ ;  /* 0x0000000202007224 */ /* 0x002fca00078e02ff */
[----:B------:R-:W-:-:S13]  /*0080*/  ISETP.GE.AND P0, PT, R11, R0, PT ;  /* 0x000000000b00720c */ /* 0x000fda0003f06270 */
[----:B------:R-:W-:Y:S05]  /*0090*/  @P0 BRA `(.L_x_33) ;  /* 0x0000000000c00947 */ /* 0x000fea0003800000 */
[----:B------:R-:W-:Y:S01]  /*00a0*/  IABS R6, R2 ;  /* 0x0000000200067213 */ /* 0x000fe20000000000 */
[----:B------:R-:W0:Y:S01]  /*00b0*/  LDC R7, c[0x0][0x388] ;  /* 0x0000e200ff077b82 */ /* 0x000e220000000800 */
[----:B------:R-:W1:Y:S01]  /*00c0*/  LDCU UR4, c[0x0][0x370] ;  /* 0x00006e00ff0477ac */ /* 0x000e620008000800 */
[----:B------:R-:W-:Y:S01]  /*00d0*/  HFMA2 R8, -RZ, RZ, 0, 0 ;  /* 0x00000000ff087431 */ /* 0x000fe200000001ff */
[----:B------:R-:W2:Y:S01]  /*00e0*/  I2F.RP R10, R6 ;  /* 0x00000006000a7306 */ /* 0x000ea20000209400 */
[----:B------:R-:W-:-:S04]  /*00f0*/  IMAD.MOV.U32 R14, RZ, RZ, R11 ;  /* 0x000000ffff0e7224 */ /* 0x000fc800078e000b */
[----:B------:R-:W3:Y:S08]  /*0100*/  LDC.64 R2, c[0x0][0x358] ;  /* 0x0000d600ff027b82 */ /* 0x000ef00000000a00 */
[----:B------:R-:W4:Y:S01]  /*0110*/  LDC.64 R4, c[0x0][0x380] ;  /* 0x0000e000ff047b82 */ /* 0x000f220000000a00 */
[----:B--2---:R-:W2:Y:S02]  /*0120*/  MUFU.RCP R10, R10 ;  /* 0x0000000a000a7308 */ /* 0x004ea40000001000 */
[----:B--2---:R-:W-:-:S06]  /*0130*/  VIADD R9, R10, 0xffffffe ;  /* 0x0ffffffe0a097836 */ /* 0x004fcc0000000000 */
[----:B------:R-:W2:Y:S02]  /*0140*/  F2I.FTZ.U32.TRUNC.NTZ R9, R9 ;  /* 0x0000000900097305 */ /* 0x000ea4000021f000 */
[----:B--2---:R-:W-:-:S04]  /*0150*/  IMAD.MOV R13, RZ, RZ, -R9 ;  /* 0x000000ffff0d7224 */ /* 0x004fc800078e0a09 */
[----:B------:R-:W-:-:S04]  /*0160*/  IMAD R13, R13, R6, RZ ;  /* 0x000000060d0d7224 */ /* 0x000fc800078e02ff */
[----:B------:R-:W-:-:S04]  /*0170*/  IMAD.HI.U32 R8, R9, R13, R8 ;  /* 0x0000000d09087227 */ /* 0x000fc800078e0008 */
[----:B01-34-:R-:W-:-:S07]  /*0180*/  IMAD R9, R12, UR4, RZ ;  /* 0x000000040c097c24 */ /* 0x01bfce000f8e02ff */
.L_x_34:
[----:B------:R-:W-:Y:S02]  /*0190*/  IABS R11, R14 ;  /* 0x0000000e000b7213 */ /* 0x000fe40000000000 */
[----:B------:R-:W-:-:S03]  /*01a0*/  IABS R16, R7 ;  /* 0x0000000700107213 */ /* 0x000fc60000000000 */
[----:B------:R-:W-:-:S05]  /*01b0*/  IMAD.HI.U32 R10, R8, R11, RZ ;  /* 0x0000000b080a7227 */ /* 0x000fca00078e00ff */
[----:B------:R-:W-:-:S05]  /*01c0*/  IADD3 R12, PT, PT, -R10, RZ, RZ ;  /* 0x000000ff0a0c7210 */ /* 0x000fca0007ffe1ff */
[----:B------:R-:W-:-:S05]  /*01d0*/  IMAD R11, R16, R12, R11 ;  /* 0x0000000c100b7224 */ /* 0x000fca00078e020b */
[----:B------:R-:W-:-:S13]  /*01e0*/  ISETP.GT.U32.AND P2, PT, R6, R11, PT ;  /* 0x0000000b0600720c */ /* 0x000fda0003f44070 */
[----:B------:R-:W-:Y:S01]  /*01f0*/  @!P2 IMAD.IADD R11, R11, 0x1, -R16 ;  /* 0x000000010b0ba824 */ /* 0x000fe200078e0a10 */
[----:B------:R-:W-:Y:S02]  /*0200*/  @!P2 IADD3 R10, PT, PT, R10, 0x1, RZ ;  /* 0x000000010a0aa810 */ /* 0x000fe40007ffe0ff */
[----:B------:R-:W-:Y:S02]  /*0210*/  ISETP.NE.AND P2, PT, R7, RZ, PT ;  /* 0x000000ff0700720c */ /* 0x000fe40003f45270 */
[----:B------:R-:W-:Y:S02]  /*0220*/  ISETP.GE.U32.AND P0, PT, R11, R6, PT ;  /* 0x000000060b00720c */ /* 0x000fe40003f06070 */
[----:B------:R-:W-:-:S04]  /*0230*/  LOP3.LUT R11, R14, R7, RZ, 0x3c, !PT ;  /* 0x000000070e0b7212 */ /* 0x000fc800078e3cff */
[----:B------:R-:W-:-:S07]  /*0240*/  ISETP.GE.AND P1, PT, R11, RZ, PT ;  /* 0x000000ff0b00720c */ /* 0x000fce0003f26270 */
[----:B------:R-:W-:-:S05]  /*0250*/  @P0 VIADD R10, R10, 0x1 ;  /* 0x000000010a0a0836 */ /* 0x000fca0000000000 */
[----:B------:R-:W-:-:S05]  /*0260*/  MOV R12, R10 ;  /* 0x0000000a000c7202 */ /* 0x000fca0000000f00 */
[----:B------:R-:W-:Y:S01]  /*0270*/  @!P1 IMAD.MOV R12, RZ, RZ, -R12 ;  /* 0x000000ffff0c9224 */ /* 0x000fe200078e0a0c */
[----:B------:R-:W-:-:S04]  /*0280*/  @!P2 LOP3.LUT R12, RZ, R7, RZ, 0x33, !PT ;  /* 0x00000007ff0ca212 */ /* 0x000fc800078e33ff */
[----:B------:R-:W-:-:S05]  /*0290*/  IADD3 R10, PT, PT, -R12, RZ, RZ ;  /* 0x000000ff0c0a7210 */ /* 0x000fca0007ffe1ff */
[----:B------:R-:W-:Y:S01]  /*02a0*/  IMAD R10, R7, R10, R14 ;  /* 0x0000000a070a7224 */ /* 0x000fe200078e020e */
[----:B------:R-:W-:-:S04]  /*02b0*/  IADD3 R14, PT, PT, R9, R14, RZ ;  /* 0x0000000e090e7210 */ /* 0x000fc80007ffe0ff */
[----:B------:R-:W-:-:S13]  /*02c0*/  ISETP.NE.AND P0, PT, R10, R12, PT ;  /* 0x0000000c0a00720c */ /* 0x000fda0003f05270 */
[----:B------:R-:W-:Y:S01]  /*02d0*/  @!P0 R2UR UR4, R2 ;  /* 0x00000000020482ca */ /* 0x000fe200000e0000 */
[-CC-:B------:R-:W-:Y:S01]  /*02e0*/  @!P0 IMAD R11, R10, R7.reuse, R10.reuse ;  /* 0x000000070a0b8224 */ /* 0x180fe200078e020a */
[C---:B------:R-:W-:Y:S01]  /*02f0*/  @!P0 R2UR UR5, R3.reuse ;  /* 0x00000000030582ca */ /* 0x040fe200000e0000 */
[----:B------:R-:W-:Y:S01]  /*0300*/  @P0 IMAD R13, R12, R7, R10 ;  /* 0x000000070c0d0224 */ /* 0x000fe200078e020a */
[----:B------:R-:W-:Y:S01]  /*0310*/  @P0 R2UR UR6, R2 ;  /* 0x00000000020602ca */ /* 0x000fe200000e0000 */
[----:B------:R-:W-:Y:S01]  /*0320*/  @!P0 IMAD.MOV.U32 R15, RZ, RZ, 0x3f800000 ;  /* 0x3f800000ff0f8424 */ /* 0x000fe200078e00ff */
[----:B------:R-:W-:Y:S01]  /*0330*/  @P0 R2UR UR7, R3 ;  /* 0x00000000030702ca */ /* 0x000fe200000e0000 */
[----:B------:R-:W-:-:S04]  /*0340*/  @!P0 IMAD.WIDE R10, R11, 0x4, R4 ;  /* 0x000000040b0a8825 */ /* 0x000fc800078e0204 */
[----:B------:R-:W-:-:S04]  /*0350*/  @P0 IMAD.WIDE R12, R13, 0x4, R4 ;  /* 0x000000040d0c0825 */ /* 0x000fc800078e0204 */
[----:B------:R0:W-:Y:S04]  /*0360*/  @!P0 STG.E desc[UR4][R10.64], R15 ;  /* 0x0000000f0a008986 */ /* 0x0001e8000c101904 */
[----:B------:R0:W-:Y:S01]  /*0370*/  @P0 STG.E desc[UR6][R12.64], RZ ;  /* 0x000000ff0c000986 */ /* 0x0001e2000c101906 */
[----:B------:R-:W-:-:S13]  /*0380*/  ISETP.GE.AND P0, PT, R14, R0, PT ;  /* 0x000000000e00720c */ /* 0x000fda0003f06270 */
[----:B0-----:R-:W-:Y:S05]  /*0390*/  @!P0 BRA `(.L_x_34) ;  /* 0xfffffffc007c8947 */ /* 0x001fea000383ffff */
.L_x_33:
[----:B------:R-:W-:Y:S05]  /*03a0*/  BSYNC.RECONVERGENT B0 ;  /* 0x0000000000007941 */ /* 0x000fea0003800200 */
.L_x_32:
[----:B------:R-:W-:Y:S06]  /*03b0*/  BAR.SYNC.DEFER_BLOCKING 0x0 ;  /* 0x0000000000007b1d */ /* 0x000fec0000010000 */
[----:B------:R-:W-:Y:S05]  /*03c0*/  EXIT ;  /* 0x000000000000794d */ /* 0x000fea0003800000 */
.L_x_35:
        /* <DEDUP_REMOVED lines=11> */
.L_x_40:


//--------------------- .nv.shared.reserved.0     --------------------------
	.section	.nv.shared.reserved.0,"aw",@nobits
	.weak		__nv_reservedSMEM_offset_0_alias
	.size		__nv_reservedSMEM_offset_0_alias, 0, 64
	.other		__nv_reservedSMEM_offset_0_alias,@"STO_CUDA_RESERVED_SHARED STV_DEFAULT"
__nv_reservedSMEM_offset_0_alias:
	.zero		0
	.zero		64


//--------------------- .nv.constant0._Z13tensorToMode3PfS_iii --------------------------
	.section	.nv.constant0._Z13tensorToMode3PfS_iii,"a",@progbits
	.sectionflags	@""
	.align	4
.nv.constant0._Z13tensorToMode3PfS_iii:
	.zero		924


//--------------------- .nv.constant0._Z6Init_PPfi --------------------------
	.section	.nv.constant0._Z6Init_PPfi,"a",@progbits
	.sectionflags	@""
	.align	4
.nv.constant0._Z6Init_PPfi:
	.zero		908


//--------------------- .nv.constant0._Z10initIdeMatPfi --------------------------
	.section	.nv.constant0._Z10initIdeMatPfi,"a",@progbits
	.sectionflags	@""
	.align	4
.nv.constant0._Z10initIdeMatPfi:
	.zero		908


//--------------------- SYMBOLS --------------------------

	.type		.nv.reservedSmem.offset0,@object
	.size		.nv.reservedSmem.offset0,0x4
